	.headerflags	@"EF_CUDA_TEXMODE_UNIFIED EF_CUDA_64BIT_ADDRESS EF_CUDA_SM86 EF_CUDA_VIRTUAL_SM(EF_CUDA_SM86)"
	.elftype	@"ET_EXEC"


//--------------------- .nv.info                  --------------------------
	.section	.nv.info,"",@"SHT_CUDA_INFO"
	.align	4


	//----- nvinfo : EIATTR_REGCOUNT
	.align		4
        /*0000*/ 	.byte	0x04, 0x2f
        /*0002*/ 	.short	(.L_1 - .L_0)
	.align		4
.L_0:
        /*0004*/ 	.word	index@(triton_)
        /*0008*/ 	.word	0x000000df


	//----- nvinfo : EIATTR_MIN_STACK_SIZE
	.align		4
.L_1:
        /*000c*/ 	.byte	0x04, 0x12
        /*000e*/ 	.short	(.L_3 - .L_2)
	.align		4
.L_2:
        /*0010*/ 	.word	index@(triton_)
        /*0014*/ 	.word	0x00000000


	//----- nvinfo : EIATTR_FRAME_SIZE
	.align		4
.L_3:
        /*0018*/ 	.byte	0x04, 0x11
        /*001a*/ 	.short	(.L_5 - .L_4)
	.align		4
.L_4:
        /*001c*/ 	.word	index@(triton_)
        /*0020*/ 	.word	0x00000000


	//----- nvinfo : EIATTR_MIN_STACK_SIZE
	.align		4
.L_5:
        /*0024*/ 	.byte	0x04, 0x12
        /*0026*/ 	.short	(.L_7 - .L_6)
	.align		4
.L_6:
        /*0028*/ 	.word	index@(triton_)
        /*002c*/ 	.word	0x00000000
.L_7:


//--------------------- .nv.info.triton_          --------------------------
	.section	.nv.info.triton_,"",@"SHT_CUDA_INFO"
	.sectionflags	@""
	.align	4


	//----- nvinfo : EIATTR_CUDA_API_VERSION
	.align		4
        /*0000*/ 	.byte	0x04, 0x37
        /*0002*/ 	.short	(.L_9 - .L_8)
.L_8:
        /*0004*/ 	.word	0x0000007c


	//----- nvinfo : EIATTR_SW2861232_WAR
	.align		4
.L_9:
        /*0008*/ 	.byte	0x01, 0x35
	.zero		2


	//----- nvinfo : EIATTR_PARAM_CBANK
	.align		4
        /*000c*/ 	.byte	0x04, 0x0a
        /*000e*/ 	.short	(.L_11 - .L_10)
	.align		4
.L_10:
        /*0010*/ 	.word	index@(.nv.constant0.triton_)
        /*0014*/ 	.short	0x0160
        /*0016*/ 	.short	0x0020


	//----- nvinfo : EIATTR_CBANK_PARAM_SIZE
	.align		4
.L_11:
        /*0018*/ 	.byte	0x03, 0x19
        /*001a*/ 	.short	0x0020


	//----- nvinfo : EIATTR_KPARAM_INFO
	.align		4
        /*001c*/ 	.byte	0x04, 0x17
        /*001e*/ 	.short	(.L_13 - .L_12)
.L_12:
        /*0020*/ 	.word	0x00000000
        /*0024*/ 	.short	0x0003
        /*0026*/ 	.short	0x0018
        /*0028*/ 	.byte	0x00, 0xf4, 0x21, 0x00


	//----- nvinfo : EIATTR_KPARAM_INFO
	.align		4
.L_13:
        /*002c*/ 	.byte	0x04, 0x17
        /*002e*/ 	.short	(.L_15 - .L_14)
.L_14:
        /*0030*/ 	.word	0x00000000
        /*0034*/ 	.short	0x0002
        /*0036*/ 	.short	0x0010
        /*0038*/ 	.byte	0x00, 0xf4, 0x21, 0x00


	//----- nvinfo : EIATTR_KPARAM_INFO
	.align		4
.L_15:
        /*003c*/ 	.byte	0x04, 0x17
        /*003e*/ 	.short	(.L_17 - .L_16)
.L_16:
        /*0040*/ 	.word	0x00000000
        /*0044*/ 	.short	0x0001
        /*0046*/ 	.short	0x0008
        /*0048*/ 	.byte	0x00, 0xf4, 0x21, 0x00


	//----- nvinfo : EIATTR_KPARAM_INFO
	.align		4
.L_17:
        /*004c*/ 	.byte	0x04, 0x17
        /*004e*/ 	.short	(.L_19 - .L_18)
.L_18:
        /*0050*/ 	.word	0x00000000
        /*0054*/ 	.short	0x0000
        /*0056*/ 	.short	0x0000
        /*0058*/ 	.byte	0x00, 0xf4, 0x21, 0x00


	//----- nvinfo : EIATTR_MAXREG_COUNT
	.align		4
.L_19:
        /*005c*/ 	.byte	0x03, 0x1b
        /*005e*/ 	.short	0x00ff


	//----- nvinfo : EIATTR_EXIT_INSTR_OFFSETS
	.align		4
        /*0060*/ 	.byte	0x04, 0x1c
        /*0062*/ 	.short	(.L_21 - .L_20)


	//   ....[0]....
.L_20:
        /*0064*/ 	.word	0x000033d0


	//   ....[1]....
        /*0068*/ 	.word	0x00003420


	//----- nvinfo : EIATTR_REQNTID
	.align		4
.L_21:
        /*006c*/ 	.byte	0x04, 0x10
        /*006e*/ 	.short	(.L_23 - .L_22)
.L_22:
        /*0070*/ 	.word	0x00000080
        /*0074*/ 	.word	0x00000001
        /*0078*/ 	.word	0x00000001
.L_23:


//--------------------- .nv.callgraph             --------------------------
	.section	.nv.callgraph,"",@"SHT_CUDA_CALLGRAPH"
	.align	4
	.sectionentsize	8
	.align		4
        /*0000*/ 	.word	0x00000000
	.align		4
        /*0004*/ 	.word	0xffffffff
	.align		4
        /*0008*/ 	.word	0x00000000
	.align		4
        /*000c*/ 	.word	0xfffffffe
	.align		4
        /*0010*/ 	.word	0x00000000
	.align		4
        /*0014*/ 	.word	0xfffffffd
	.align		4
        /*0018*/ 	.word	0x00000000
	.align		4
        /*001c*/ 	.word	0xfffffffc


//--------------------- .nv.rel.action            --------------------------
	.section	.nv.rel.action,"",@"SHT_CUDA_RELOCINFO"
	.align	8
	.sectionentsize	8
        /*0000*/ 	.byte	0x73, 0x00, 0x00, 0x00, 0x00, 0x00, 0x00, 0x00, 0x00, 0x00, 0x00, 0x11, 0x25, 0x00, 0x05, 0x36


//--------------------- .nv.constant0.triton_     --------------------------
	.section	.nv.constant0.triton_,"a",@progbits
	.sectionflags	@""
	.align	4
.nv.constant0.triton_:
	.zero		384


//--------------------- .text.triton_             --------------------------
	.section	.text.triton_,"ax",@progbits
	.sectionflags	@"SHF_BARRIERS=1"
	.sectioninfo	@"SHI_REGISTERS=223"
	.align	128
        .global         triton_
        .type           triton_,@function
        .size           triton_,(.L_x_2 - triton_)
        .other          triton_,@"STO_CUDA_ENTRY STV_DEFAULT"
triton_:
.text.triton_:
[----:B------:R-:W-:Y:S02]  /*0000*/  IMAD.MOV.U32 R1, RZ, RZ, c[0x0][0x28] ;  /* 0x00000a00ff017624 */ /* 0x000fe400078e00ff */
[----:B------:R-:W1:Y:S01]  /*0010*/  S2R R7, SR_CTAID.X ;  /* 0x0000000000077919 */ /* 0x000e620000002500 */
[----:B------:R-:W-:Y:S01]  /*0020*/  IMAD.MOV.U32 R3, RZ, RZ, -0x8 ;  /* 0xfffffff8ff037424 */ /* 0x000fe200078e00ff */
[----:B------:R-:W-:Y:S01]  /*0030*/  ULDC.64 UR6, c[0x0][0x118] ;  /* 0x0000460000067ab9 */ /* 0x000fe20000000a00 */
[----:B------:R-:W-:Y:S01]  /*0040*/  IMAD.MOV.U32 R195, RZ, RZ, 0x2 ;  /* 0x00000002ffc37424 */ /* 0x000fe200078e00ff */
[----:B------:R-:W2:Y:S01]  /*0050*/  S2R R200, SR_TID.X ;  /* 0x0000000000c87919 */ /* 0x000ea20000002100 */
[----:B------:R-:W-:Y:S01]  /*0060*/  IMAD.MOV.U32 R201, RZ, RZ, 0x1 ;  /* 0x00000001ffc97424 */ /* 0x000fe200078e00ff */
[----:B------:R-:W-:Y:S01]  /*0070*/  CS2R R196, SRZ ;  /* 0x0000000000c47805 */ /* 0x000fe2000001ff00 */
        /* <DEDUP_REMOVED lines=17> */
[----:B-1----:R-:W-:Y:S01]  /*0190*/  SHF.R.S32.HI R0, RZ, 0x1f, R7 ;  /* 0x0000001fff007819 */ /* 0x002fe20000011407 */
[----:B------:R-:W-:Y:S01]  /*01a0*/  CS2R R66, SRZ ;  /* 0x0000000000427805 */ /* 0x000fe2000001ff00 */
[C---:B------:R-:W-:Y:S01]  /*01b0*/  ISETP.GE.AND P2, PT, R7.reuse, RZ, PT ;  /* 0x000000ff0700720c */ /* 0x040fe20003f46270 */
[----:B------:R-:W-:Y:S01]  /*01c0*/  CS2R R68, SRZ ;  /* 0x0000000000447805 */ /* 0x000fe2000001ff00 */
[----:B------:R-:W-:Y:S01]  /*01d0*/  LEA.HI R0, R0, R7, RZ, 0x8 ;  /* 0x0000000700007211 */ /* 0x000fe200078f40ff */
[----:B--2---:R-:W-:Y:S01]  /*01e0*/  IMAD.SHL.U32 R217, R200, 0x8, RZ ;  /* 0x00000008c8d97824 */ /* 0x004fe200078e00ff */
[----:B------:R-:W-:Y:S01]  /*01f0*/  SHF.R.U32.HI R219, RZ, 0x2, R200 ;  /* 0x00000002ffdb7819 */ /* 0x000fe200000116c8 */
[----:B------:R-:W-:Y:S01]  /*0200*/  CS2R R70, SRZ ;  /* 0x0000000000467805 */ /* 0x000fe2000001ff00 */
[----:B------:R-:W-:Y:S01]  /*0210*/  SHF.R.S32.HI R4, RZ, 0x8, R0 ;  /* 0x00000008ff047819 */ /* 0x000fe20000011400 */
[----:B------:R-:W-:Y:S01]  /*0220*/  CS2R R72, SRZ ;  /* 0x0000000000487805 */ /* 0x000fe2000001ff00 */
[----:B------:R-:W-:Y:S01]  /*0230*/  LOP3.LUT R0, R0, 0xffffff00, RZ, 0xc0, !PT ;  /* 0xffffff0000007812 */ /* 0x000fe200078ec0ff */
[----:B------:R-:W-:Y:S01]  /*0240*/  CS2R R74, SRZ ;  /* 0x00000000004a7805 */ /* 0x000fe2000001ff00 */
[----:B------:R-:W-:Y:S01]  /*0250*/  CS2R R88, SRZ ;  /* 0x0000000000587805 */ /* 0x000fe2000001ff00 */
[----:B------:R-:W-:Y:S01]  /*0260*/  IMAD R2, R4, R3, 0x4 ;  /* 0x0000000404027424 */ /* 0x000fe200078e0203 */
[----:B------:R-:W-:Y:S01]  /*0270*/  CS2R R90, SRZ ;  /* 0x00000000005a7805 */ /* 0x000fe2000001ff00 */
[----:B------:R-:W-:Y:S01]  /*0280*/  IMAD.IADD R8, R7, 0x1, -R0 ;  /* 0x0000000107087824 */ /* 0x000fe200078e0a00 */
[----:B------:R-:W-:Y:S01]  /*0290*/  CS2R R92, SRZ ;  /* 0x00000000005c7805 */ /* 0x000fe2000001ff00 */
[----:B------:R-:W-:Y:S01]  /*02a0*/  CS2R R94, SRZ ;  /* 0x00000000005e7805 */ /* 0x000fe2000001ff00 */
[----:B------:R-:W-:Y:S01]  /*02b0*/  IMNMX R5, R2, 0x8, PT ;  /* 0x0000000802057817 */ /* 0x000fe20003800200 */
[----:B------:R-:W-:Y:S01]  /*02c0*/  CS2R R96, SRZ ;  /* 0x0000000000607805 */ /* 0x000fe2000001ff00 */
[----:B------:R-:W-:Y:S01]  /*02d0*/  CS2R R98, SRZ ;  /* 0x0000000000627805 */ /* 0x000fe2000001ff00 */
[----:B------:R-:W-:Y:S01]  /*02e0*/  CS2R R100, SRZ ;  /* 0x0000000000647805 */ /* 0x000fe2000001ff00 */
[-C--:B------:R-:W-:Y:S01]  /*02f0*/  IABS R9, R5.reuse ;  /* 0x0000000500097213 */ /* 0x080fe20000000000 */
[----:B------:R-:W-:Y:S01]  /*0300*/  CS2R R102, SRZ ;  /* 0x0000000000667805 */ /* 0x000fe2000001ff00 */
[----:B------:R-:W-:Y:S01]  /*0310*/  IABS R0, R5 ;  /* 0x0000000500007213 */ /* 0x000fe20000000000 */
[----:B------:R-:W-:Y:S01]  /*0320*/  CS2R R104, SRZ ;  /* 0x0000000000687805 */ /* 0x000fe2000001ff00 */
[----:B------:R-:W1:Y:S01]  /*0330*/  I2F.RP R6, R9 ;  /* 0x0000000900067306 */ /* 0x000e620000209400 */
        /* <DEDUP_REMOVED lines=15> */
[----:B-1----:R-:W1:Y:S01]  /*0430*/  MUFU.RCP R6, R6 ;  /* 0x0000000600067308 */ /* 0x002e620000001000 */
        /* <DEDUP_REMOVED lines=15> */
[----:B-1----:R-:W-:Y:S01]  /*0530*/  IADD3 R2, R6, 0xffffffe, RZ ;  /* 0x0ffffffe06027810 */ /* 0x002fe20007ffe0ff */
[----:B------:R-:W-:Y:S01]  /*0540*/  CS2R R166, SRZ ;  /* 0x0000000000a67805 */ /* 0x000fe2000001ff00 */
[----:B------:R-:W-:Y:S01]  /*0550*/  IABS R6, R7 ;  /* 0x0000000700067213 */ /* 0x000fe20000000000 */
[----:B------:R-:W-:Y:S01]  /*0560*/  CS2R R168, SRZ ;  /* 0x0000000000a87805 */ /* 0x000fe2000001ff00 */
[----:B------:R1:W2:Y:S01]  /*0570*/  F2I.FTZ.U32.TRUNC.NTZ R3, R2 ;  /* 0x0000000200037305 */ /* 0x0002a2000021f000 */
[----:B------:R-:W-:Y:S01]  /*0580*/  CS2R R170, SRZ ;  /* 0x0000000000aa7805 */ /* 0x000fe2000001ff00 */
[----:B------:R-:W-:Y:S01]  /*0590*/  UMOV UR4, 0xffffffff ;  /* 0xffffffff00047882 */ /* 0x000fe20000000000 */
[----:B-1----:R-:W-:-:S02]  /*05a0*/  IMAD.MOV.U32 R2, RZ, RZ, RZ ;  /* 0x000000ffff027224 */ /* 0x002fc400078e00ff */
[----:B--2---:R-:W-:-:S04]  /*05b0*/  IMAD.MOV R10, RZ, RZ, -R3 ;  /* 0x000000ffff0a7224 */ /* 0x004fc800078e0a03 */
[----:B------:R-:W-:Y:S01]  /*05c0*/  IMAD R11, R10, R9, RZ ;  /* 0x000000090a0b7224 */ /* 0x000fe200078e02ff */
[----:B------:R-:W-:Y:S02]  /*05d0*/  IABS R10, R8 ;  /* 0x00000008000a7213 */ /* 0x000fe40000000000 */
[----:B------:R-:W-:Y:S01]  /*05e0*/  LOP3.LUT R8, R8, R5, RZ, 0x3c, !PT ;  /* 0x0000000508087212 */ /* 0x000fe200078e3cff */
[----:B------:R-:W-:-:S03]  /*05f0*/  IMAD.HI.U32 R3, R3, R11, R2 ;  /* 0x0000000b03037227 */ /* 0x000fc600078e0002 */
[----:B------:R-:W-:Y:S01]  /*0600*/  ISETP.GE.AND P4, PT, R8, RZ, PT ;  /* 0x000000ff0800720c */ /* 0x000fe20003f86270 */
[----:B------:R-:W-:Y:S02]  /*0610*/  IMAD.MOV R11, RZ, RZ, -R0 ;  /* 0x000000ffff0b7224 */ /* 0x000fe400078e0a00 */
[----:B------:R-:W-:-:S04]  /*0620*/  IMAD.HI.U32 R2, R3, R10, RZ ;  /* 0x0000000a03027227 */ /* 0x000fc800078e00ff */
[----:B------:R-:W-:-:S04]  /*0630*/  IMAD.HI.U32 R0, R3, R6, RZ ;  /* 0x0000000603007227 */ /* 0x000fc800078e00ff */
[-C--:B------:R-:W-:Y:S02]  /*0640*/  IMAD R3, R2, R11.reuse, R10 ;  /* 0x0000000b02037224 */ /* 0x080fe400078e020a */
[----:B------:R-:W-:Y:S01]  /*0650*/  IMAD R0, R0, R11, R6 ;  /* 0x0000000b00007224 */ /* 0x000fe200078e0206 */
[----:B------:R-:W-:Y:S02]  /*0660*/  SHF.R.U32.HI R6, RZ, 0x1, R200 ;  /* 0x00000001ff067819 */ /* 0x000fe400000116c8 */
[C---:B------:R-:W-:Y:S02]  /*0670*/  ISETP.GT.U32.AND P3, PT, R9.reuse, R3, PT ;  /* 0x000000030900720c */ /* 0x040fe40003f64070 */
[----:B------:R-:W-:Y:S02]  /*0680*/  ISETP.GT.U32.AND P0, PT, R9, R0, PT ;  /* 0x000000000900720c */ /* 0x000fe40003f04070 */
[----:B------:R-:W-:-:S09]  /*0690*/  LOP3.LUT R10, R6, 0x8, RZ, 0xc0, !PT ;  /* 0x00000008060a7812 */ /* 0x000fd200078ec0ff */
[--C-:B------:R-:W-:Y:S01]  /*06a0*/  @!P3 IMAD.IADD R3, R3, 0x1, -R9.reuse ;  /* 0x000000010303b824 */ /* 0x100fe200078e0a09 */
[----:B------:R-:W-:Y:S01]  /*06b0*/  @!P3 IADD3 R2, R2, 0x1, RZ ;  /* 0x000000010202b810 */ /* 0x000fe20007ffe0ff */
[----:B------:R-:W-:-:S03]  /*06c0*/  @!P0 IMAD.IADD R0, R0, 0x1, -R9 ;  /* 0x0000000100008824 */ /* 0x000fc600078e0a09 */
[----:B------:R-:W-:Y:S01]  /*06d0*/  ISETP.GE.U32.AND P0, PT, R3, R9, PT ;  /* 0x000000090300720c */ /* 0x000fe20003f06070 */
[----:B------:R-:W-:Y:S01]  /*06e0*/  IMAD.SHL.U32 R3, R200, 0x4, RZ ;  /* 0x00000004c8037824 */ /* 0x000fe200078e00ff */
[----:B------:R-:W-:-:S04]  /*06f0*/  ISETP.GT.U32.AND P1, PT, R9, R0, PT ;  /* 0x000000000900720c */ /* 0x000fc80003f24070 */
[----:B------:R-:W-:Y:S02]  /*0700*/  LOP3.LUT R6, R3, 0x8, RZ, 0xc0, !PT ;  /* 0x0000000803067812 */ /* 0x000fe400078ec0ff */
[C-C-:B------:R-:W-:Y:S02]  /*0710*/  LOP3.LUT R7, R10.reuse, 0x10, R3.reuse, 0xf8, !PT ;  /* 0x000000100a077812 */ /* 0x140fe400078ef803 */
[----:B------:R-:W-:Y:S02]  /*0720*/  LOP3.LUT R10, R10, 0x18, R3, 0x78, !PT ;  /* 0x000000180a0a7812 */ /* 0x000fe400078e7803 */
[----:B------:R-:W-:Y:S02]  /*0730*/  LOP3.LUT R8, R7, 0x10, R6, 0x1e, !PT ;  /* 0x0000001007087812 */ /* 0x000fe400078e1e06 */
[----:B------:R-:W-:Y:S01]  /*0740*/  @P0 IADD3 R2, R2, 0x1, RZ ;  /* 0x0000000102020810 */ /* 0x000fe20007ffe0ff */
[----:B------:R-:W-:Y:S01]  /*0750*/  @!P1 IMAD.IADD R0, R0, 0x1, -R9 ;  /* 0x0000000100009824 */ /* 0x000fe200078e0a09 */
[----:B------:R-:W-:-:S02]  /*0760*/  ISETP.NE.AND P0, PT, R5, RZ, PT ;  /* 0x000000ff0500720c */ /* 0x000fc40003f05270 */
[----:B------:R-:W-:Y:S01]  /*0770*/  LOP3.LUT R5, RZ, R5, RZ, 0x33, !PT ;  /* 0x00000005ff057212 */ /* 0x000fe200078e33ff */
[----:B------:R-:W-:Y:S01]  /*0780*/  @!P4 IMAD.MOV R2, RZ, RZ, -R2 ;  /* 0x000000ffff02c224 */ /* 0x000fe200078e0a02 */
[----:B------:R-:W-:Y:S01]  /*0790*/  LOP3.LUT R6, R200, 0x8, RZ, 0xc0, !PT ;  /* 0x00000008c8067812 */ /* 0x000fe200078ec0ff */
[----:B------:R-:W-:Y:S01]  /*07a0*/  @!P2 IMAD.MOV R0, RZ, RZ, -R0 ;  /* 0x000000ffff00a224 */ /* 0x000fe200078e0a00 */
[----:B------:R-:W-:Y:S02]  /*07b0*/  LOP3.LUT R9, R219, 0x10, RZ, 0xc0, !PT ;  /* 0x00000010db097812 */ /* 0x000fe400078ec0ff */
[C---:B------:R-:W-:Y:S02]  /*07c0*/  SEL R2, R5.reuse, R2, !P0 ;  /* 0x0000000205027207 */ /* 0x040fe40004000000 */
[----:B------:R-:W-:Y:S02]  /*07d0*/  SEL R7, R5, R0, !P0 ;  /* 0x0000000005077207 */ /* 0x000fe40004000000 */
[----:B------:R-:W-:Y:S01]  /*07e0*/  SHF.R.U32.HI R0, RZ, 0x2, R200 ;  /* 0x00000002ff007819 */ /* 0x000fe200000116c8 */
[----:B------:R-:W-:Y:S01]  /*07f0*/  IMAD.SHL.U32 R193, R2, 0x80, RZ ;  /* 0x0000008002c17824 */ /* 0x000fe200078e00ff */
[----:B------:R-:W-:Y:S01]  /*0800*/  SHF.R.S32.HI R5, RZ, 0x18, R2 ;  /* 0x00000018ff057819 */ /* 0x000fe20000011402 */
[----:B------:R-:W-:Y:S01]  /*0810*/  IMAD R7, R4, 0x8, R7 ;  /* 0x0000000804077824 */ /* 0x000fe200078e0207 */
[----:B------:R-:W-:-:S02]  /*0820*/  SGXT.U32 R0, R0, 0x5 ;  /* 0x000000050000781a */ /* 0x000fc40000000000 */
[----:B------:R-:W-:Y:S01]  /*0830*/  LOP3.LUT R11, R6, 0x10, R219, 0xf8, !PT ;  /* 0x00000010060b7812 */ /* 0x000fe200078ef8db */
[----:B------:R-:W-:Y:S01]  /*0840*/  IMAD.SHL.U32 R194, R7, 0x80, RZ ;  /* 0x0000008007c27824 */ /* 0x000fe200078e00ff */
[--C-:B------:R-:W-:Y:S02]  /*0850*/  LOP3.LUT R9, R9, 0xf, R200.reuse, 0xf8, !PT ;  /* 0x0000000f09097812 */ /* 0x100fe400078ef8c8 */
[----:B------:R-:W-:Y:S02]  /*0860*/  SGXT R5, R5, 0x1 ;  /* 0x000000010505781a */ /* 0x000fe40000000200 */
[----:B------:R-:W-:Y:S01]  /*0870*/  LOP3.LUT R2, R193, R0, RZ, 0xfc, !PT ;  /* 0x00000000c1027212 */ /* 0x000fe200078efcff */
[----:B------:R-:W-:Y:S01]  /*0880*/  IMAD.SHL.U32 R9, R9, 0x20, RZ ;  /* 0x0000002009097824 */ /* 0x000fe200078e00ff */
[----:B------:R-:W-:Y:S02]  /*0890*/  LOP3.LUT R11, R11, 0x7, R200, 0xf8, !PT ;  /* 0x000000070b0b7812 */ /* 0x000fe400078ef8c8 */
[----:B------:R-:W-:-:S02]  /*08a0*/  LEA.HI R5, R5, R2, RZ, 0xc ;  /* 0x0000000205057211 */ /* 0x000fc400078f60ff */
[----:B------:R-:W-:Y:S01]  /*08b0*/  SHF.R.S32.HI R4, RZ, 0x18, R7 ;  /* 0x00000018ff047819 */ /* 0x000fe20000011407 */
[----:B------:R-:W-:Y:S01]  /*08c0*/  IMAD.SHL.U32 R11, R11, 0x20, RZ ;  /* 0x000000200b0b7824 */ /* 0x000fe200078e00ff */
[-C--:B------:R-:W-:Y:S02]  /*08d0*/  LOP3.LUT R216, R10, R9.reuse, RZ, 0xfc, !PT ;  /* 0x000000090ad87212 */ /* 0x080fe400078efcff */
[----:B------:R-:W-:Y:S02]  /*08e0*/  LOP3.LUT R215, R8, R9, RZ, 0xfc, !PT ;  /* 0x0000000908d77212 */ /* 0x000fe400078efcff */
[----:B------:R-:W-:Y:S02]  /*08f0*/  LOP3.LUT R9, R5, 0xff000, RZ, 0xc0, !PT ;  /* 0x000ff00005097812 */ /* 0x000fe400078ec0ff */
[----:B------:R-:W-:Y:S02]  /*0900*/  SGXT R7, R4, 0x1 ;  /* 0x000000010407781a */ /* 0x000fe40000000200 */
[----:B------:R-:W-:Y:S01]  /*0910*/  LOP3.LUT R191, R194, 0x20, R0, 0xfe, !PT ;  /* 0x00000020c2bf7812 */ /* 0x000fe200078efe00 */
[----:B------:R-:W-:Y:S01]  /*0920*/  IMAD.IADD R2, R2, 0x1, -R9 ;  /* 0x0000000102027824 */ /* 0x000fe200078e0a09 */
[----:B------:R-:W-:-:S02]  /*0930*/  IADD3 R213, R11, 0x400, RZ ;  /* 0x000004000bd57810 */ /* 0x000fc40007ffe0ff */
[C---:B------:R-:W-:Y:S01]  /*0940*/  IADD3 R211, R11.reuse, 0x800, RZ ;  /* 0x000008000bd37810 */ /* 0x040fe20007ffe0ff */
[----:B------:R-:W-:Y:S01]  /*0950*/  IMAD.SHL.U32 R14, R2, 0x1000, RZ ;  /* 0x00001000020e7824 */ /* 0x000fe200078e00ff */
[----:B------:R-:W-:Y:S02]  /*0960*/  IADD3 R11, R11, 0xc00, RZ ;  /* 0x00000c000b0b7810 */ /* 0x000fe40007ffe0ff */
[----:B------:R-:W-:Y:S02]  /*0970*/  LEA.HI R6, R7, R191, RZ, 0x9 ;  /* 0x000000bf07067211 */ /* 0x000fe400078f48ff */
[----:B------:R-:W-:Y:S02]  /*0980*/  LOP3.LUT R9, R193, 0x40, R0, 0xfe, !PT ;  /* 0x00000040c1097812 */ /* 0x000fe400078efe00 */
[-C--:B------:R-:W-:Y:S02]  /*0990*/  LOP3.LUT R214, R213, R10.reuse, RZ, 0xfc, !PT ;  /* 0x0000000ad5d67212 */ /* 0x080fe400078efcff */
[----:B------:R-:W-:-:S02]  /*09a0*/  LOP3.LUT R212, R211, R10, RZ, 0xfc, !PT ;  /* 0x0000000ad3d47212 */ /* 0x000fc400078efcff */
[----:B------:R-:W-:Y:S02]  /*09b0*/  LOP3.LUT R210, R11, R10, RZ, 0xfc, !PT ;  /* 0x0000000a0bd27212 */ /* 0x000fe400078efcff */
[----:B------:R-:W-:Y:S02]  /*09c0*/  LOP3.LUT R209, R8, R11, RZ, 0xfc, !PT ;  /* 0x0000000b08d17212 */ /* 0x000fe400078efcff */
[----:B------:R-:W-:Y:S02]  /*09d0*/  LOP3.LUT R6, R6, 0xfffffe00, RZ, 0xc0, !PT ;  /* 0xfffffe0006067812 */ /* 0x000fe400078ec0ff */
[----:B------:R-:W-:Y:S02]  /*09e0*/  LOP3.LUT R11, R217, 0x18, R200, 0x48, !PT ;  /* 0x00000018d90b7812 */ /* 0x000fe400078e48c8 */
[----:B------:R-:W-:Y:S01]  /*09f0*/  LOP3.LUT R10, R193, 0x60, R0, 0xfe, !PT ;  /* 0x00000060c10a7812 */ /* 0x000fe200078efe00 */
[----:B------:R-:W-:Y:S01]  /*0a00*/  IMAD.IADD R191, R191, 0x1, -R6 ;  /* 0x00000001bfbf7824 */ /* 0x000fe200078e0a06 */
[----:B------:R-:W-:Y:S01]  /*0a10*/  LOP3.LUT R213, R8, R213, RZ, 0xfc, !PT ;  /* 0x000000d508d57212 */ /* 0x000fe200078efcff */
[----:B------:R-:W-:Y:S01]  /*0a20*/  IMAD R218, R0, 0x20, R11 ;  /* 0x0000002000da7824 */ /* 0x000fe200078e020b */
[----:B------:R-:W-:Y:S01]  /*0a30*/  LOP3.LUT R211, R8, R211, RZ, 0xfc, !PT ;  /* 0x000000d308d37212 */ /* 0x000fe200078efcff */
[----:B------:R-:W-:Y:S01]  /*0a40*/  IMAD.SHL.U32 R203, R191, 0x1000, RZ ;  /* 0x00001000bfcb7824 */ /* 0x000fe200078e00ff */
[----:B------:R-:W-:Y:S01]  /*0a50*/  PRMT R12, R9, 0x9910, RZ ;  /* 0x00009910090c7816 */ /* 0x000fe200000000ff */
[----:B------:R-:W-:Y:S01]  /*0a60*/  IMAD.SHL.U32 R218, R218, 0x2, RZ ;  /* 0x00000002dada7824 */ /* 0x000fe200078e00ff */
[----:B------:R-:W-:-:S02]  /*0a70*/  LOP3.LUT R8, R193, 0x20, R0, 0xfe, !PT ;  /* 0x00000020c1087812 */ /* 0x000fc400078efe00 */
[----:B------:R-:W-:Y:S01]  /*0a80*/  PRMT R13, R10, 0x9910, RZ ;  /* 0x000099100a0d7816 */ /* 0x000fe200000000ff */
[----:B------:R-:W-:Y:S01]  /*0a90*/  IMAD.MOV.U32 R11, RZ, RZ, R12 ;  /* 0x000000ffff0b7224 */ /* 0x000fe200078e000c */
[----:B------:R-:W-:Y:S02]  /*0aa0*/  PRMT R6, R8, 0x9910, RZ ;  /* 0x0000991008067816 */ /* 0x000fe400000000ff */
[----:B------:R-:W-:Y:S01]  /*0ab0*/  LOP3.LUT R192, R194, R0, RZ, 0xfc, !PT ;  /* 0x00000000c2c07212 */ /* 0x000fe200078efcff */
[----:B------:R-:W-:Y:S01]  /*0ac0*/  IMAD.MOV.U32 R12, RZ, RZ, R13 ;  /* 0x000000ffff0c7224 */ /* 0x000fe200078e000d */
[----:B------:R-:W-:Y:S02]  /*0ad0*/  SHF.R.S32.HI R6, RZ, 0xf, R6 ;  /* 0x0000000fff067819 */ /* 0x000fe40000011406 */
[----:B------:R-:W-:Y:S02]  /*0ae0*/  LEA.HI R4, R7, R192, RZ, 0x9 ;  /* 0x000000c007047211 */ /* 0x000fe400078f48ff */
[----:B------:R-:W-:-:S02]  /*0af0*/  SHF.R.S32.HI R11, RZ, 0xf, R11 ;  /* 0x0000000fff0b7819 */ /* 0x000fc4000001140b */
[----:B------:R-:W-:Y:S02]  /*0b00*/  LOP3.LUT R190, R194, 0x40, R0, 0xfe, !PT ;  /* 0x00000040c2be7812 */ /* 0x000fe400078efe00 */
[----:B------:R-:W-:Y:S02]  /*0b10*/  SHF.R.S32.HI R12, RZ, 0xf, R12 ;  /* 0x0000000fff0c7819 */ /* 0x000fe4000001140c */
[----:B------:R-:W-:Y:S02]  /*0b20*/  LOP3.LUT R13, R6, 0xffff, RZ, 0xc0, !PT ;  /* 0x0000ffff060d7812 */ /* 0x000fe400078ec0ff */
[----:B------:R-:W-:Y:S02]  /*0b30*/  LOP3.LUT R5, R4, 0xfffffe00, RZ, 0xc0, !PT ;  /* 0xfffffe0004057812 */ /* 0x000fe400078ec0ff */
[----:B------:R-:W-:Y:S02]  /*0b40*/  LOP3.LUT R6, R11, 0xffff, RZ, 0xc0, !PT ;  /* 0x0000ffff0b067812 */ /* 0x000fe400078ec0ff */
[----:B------:R-:W-:Y:S01]  /*0b50*/  LOP3.LUT R0, R194, 0x60, R0, 0xfe, !PT ;  /* 0x00000060c2007812 */ /* 0x000fe200078efe00 */
[----:B------:R-:W-:Y:S01]  /*0b60*/  IMAD.IADD R192, R192, 0x1, -R5 ;  /* 0x00000001c0c07824 */ /* 0x000fe200078e0a05 */
[----:B------:R-:W-:-:S02]  /*0b70*/  LEA.HI R4, R7, R190, RZ, 0x9 ;  /* 0x000000be07047211 */ /* 0x000fc400078f48ff */
[----:B------:R-:W-:Y:S01]  /*0b80*/  LOP3.LUT R11, R12, 0xffff, RZ, 0xc0, !PT ;  /* 0x0000ffff0c0b7812 */ /* 0x000fe200078ec0ff */
[----:B------:R-:W-:Y:S01]  /*0b90*/  IMAD.SHL.U32 R202, R192, 0x1000, RZ ;  /* 0x00001000c0ca7824 */ /* 0x000fe200078e00ff */
[----:B------:R-:W-:Y:S02]  /*0ba0*/  LEA.HI R6, R6, R9, RZ, 0x1c ;  /* 0x0000000906067211 */ /* 0x000fe400078fe0ff */
[----:B------:R-:W-:Y:S02]  /*0bb0*/  LEA.HI R7, R7, R0, RZ, 0x9 ;  /* 0x0000000007077211 */ /* 0x000fe400078f48ff */
[----:B------:R-:W-:Y:S02]  /*0bc0*/  LOP3.LUT R5, R4, 0xfffffe00, RZ, 0xc0, !PT ;  /* 0xfffffe0004057812 */ /* 0x000fe400078ec0ff */
[----:B------:R-:W-:Y:S02]  /*0bd0*/  LEA.HI R2, R13, R8, RZ, 0x1c ;  /* 0x000000080d027211 */ /* 0x000fe400078fe0ff */
[----:B------:R-:W-:Y:S01]  /*0be0*/  LOP3.LUT R4, R200, 0x3, RZ, 0xc0, !PT ;  /* 0x00000003c8047812 */ /* 0x000fe200078ec0ff */
[----:B------:R-:W-:Y:S01]  /*0bf0*/  IMAD.IADD R190, R190, 0x1, -R5 ;  /* 0x00000001bebe7824 */ /* 0x000fe200078e0a05 */
[----:B------:R-:W-:-:S02]  /*0c00*/  LEA.HI R12, R11, R10, RZ, 0x1c ;  /* 0x0000000a0b0c7211 */ /* 0x000fc400078fe0ff */
[----:B------:R-:W-:Y:S01]  /*0c10*/  LOP3.LUT R11, R6, 0xf000, RZ, 0xc0, !PT ;  /* 0x0000f000060b7812 */ /* 0x000fe200078ec0ff */
[----:B------:R-:W-:Y:S01]  /*0c20*/  IMAD.WIDE.U32 R4, R4, 0x10, RZ ;  /* 0x0000001004047825 */ /* 0x000fe200078e00ff */
[----:B------:R-:W-:Y:S02]  /*0c30*/  LOP3.LUT R189, R7, 0xfffffe00, RZ, 0xc0, !PT ;  /* 0xfffffe0007bd7812 */ /* 0x000fe400078ec0ff */
[----:B------:R-:W-:Y:S01]  /*0c40*/  LOP3.LUT R2, R2, 0xf000, RZ, 0xc0, !PT ;  /* 0x0000f00002027812 */ /* 0x000fe200078ec0ff */
[----:B------:R-:W-:Y:S01]  /*0c50*/  IMAD.WIDE R6, R14, 0x2, RZ ;  /* 0x000000020e067825 */ /* 0x000fe200078e02ff */
[----:B------:R-:W-:Y:S02]  /*0c60*/  LOP3.LUT R12, R12, 0xf000, RZ, 0xc0, !PT ;  /* 0x0000f0000c0c7812 */ /* 0x000fe400078ec0ff */
[----:B------:R-:W-:Y:S01]  /*0c70*/  LOP3.LUT R208, R3, 0x18, R200, 0x48, !PT ;  /* 0x0000001803d07812 */ /* 0x000fe200078e48c8 */
[----:B------:R-:W-:Y:S02]  /*0c80*/  IMAD.MOV R13, RZ, RZ, -R11 ;  /* 0x000000ffff0d7224 */ /* 0x000fe400078e0a0b */
[----:B------:R-:W-:-:S02]  /*0c90*/  IMAD.IADD R189, R0, 0x1, -R189 ;  /* 0x0000000100bd7824 */ /* 0x000fc400078e0abd */
[----:B------:R-:W-:Y:S01]  /*0ca0*/  IMAD.MOV R0, RZ, RZ, -R2 ;  /* 0x000000ffff007224 */ /* 0x000fe200078e0a02 */
[----:B------:R-:W-:Y:S01]  /*0cb0*/  LOP3.LUT R2, R4, R6, RZ, 0xfc, !PT ;  /* 0x0000000604027212 */ /* 0x000fe200078efcff */
[----:B------:R-:W-:Y:S01]  /*0cc0*/  IMAD.MOV R12, RZ, RZ, -R12 ;  /* 0x000000ffff0c7224 */ /* 0x000fe200078e0a0c */
[----:B------:R-:W-:Y:S01]  /*0cd0*/  PRMT R6, R13, 0x7710, RZ ;  /* 0x000077100d067816 */ /* 0x000fe200000000ff */
[----:B------:R-:W-:Y:S01]  /*0ce0*/  IMAD.SHL.U32 R204, R190, 0x1000, RZ ;  /* 0x00001000becc7824 */ /* 0x000fe200078e00ff */
[----:B------:R-:W-:Y:S01]  /*0cf0*/  PRMT R11, R0, 0x7710, RZ ;  /* 0x00007710000b7816 */ /* 0x000fe200000000ff */
[----:B------:R-:W-:Y:S01]  /*0d00*/  IMAD.SHL.U32 R205, R189, 0x1000, RZ ;  /* 0x00001000bdcd7824 */ /* 0x000fe200078e00ff */
[----:B------:R-:W-:Y:S01]  /*0d10*/  LOP3.LUT R0, R5, R7, RZ, 0xfc, !PT ;  /* 0x0000000705007212 */ /* 0x000fe200078efcff */
[----:B------:R-:W-:Y:S01]  /*0d20*/  IMAD.IADD R9, R9, 0x1, R6 ;  /* 0x0000000109097824 */ /* 0x000fe200078e0206 */
[----:B------:R-:W-:Y:S01]  /*0d30*/  PRMT R7, R12, 0x7710, RZ ;  /* 0x000077100c077816 */ /* 0x000fe200000000ff */
[----:B------:R-:W-:Y:S01]  /*0d40*/  IMAD.IADD R8, R8, 0x1, R11 ;  /* 0x0000000108087824 */ /* 0x000fe200078e020b */
[----:B------:R-:W-:-:S02]  /*0d50*/  LOP3.LUT R6, R217, 0x18, RZ, 0xc0, !PT ;  /* 0x00000018d9067812 */ /* 0x000fc400078ec0ff */
[----:B------:R-:W-:Y:S01]  /*0d60*/  IADD3 R2, P3, R2, c[0x0][0x160], RZ ;  /* 0x0000580002027a10 */ /* 0x000fe20007f7e0ff */
[----:B------:R-:W-:Y:S01]  /*0d70*/  IMAD.IADD R10, R10, 0x1, R7 ;  /* 0x000000010a0a7824 */ /* 0x000fe200078e0207 */
[--C-:B------:R-:W-:Y:S02]  /*0d80*/  LOP3.LUT R7, R202, 0x20, R6.reuse, 0xfe, !PT ;  /* 0x00000020ca077812 */ /* 0x100fe400078efe06 */
[--C-:B------:R-:W-:Y:S02]  /*0d90*/  LOP3.LUT R11, R203, 0x20, R6.reuse, 0xfe, !PT ;  /* 0x00000020cb0b7812 */ /* 0x100fe400078efe06 */
[----:B------:R-:W-:Y:S02]  /*0da0*/  SHF.R.S32.HI R16, RZ, 0x1f, R7 ;  /* 0x0000001fff107819 */ /* 0x000fe40000011407 */
[--C-:B------:R-:W-:Y:S02]  /*0db0*/  LOP3.LUT R12, R204, 0x20, R6.reuse, 0xfe, !PT ;  /* 0x00000020cc0c7812 */ /* 0x100fe400078efe06 */
[----:B------:R-:W-:-:S02]  /*0dc0*/  LOP3.LUT R6, R205, 0x20, R6, 0xfe, !PT ;  /* 0x00000020cd067812 */ /* 0x000fc400078efe06 */
[----:B------:R-:W-:Y:S02]  /*0dd0*/  LEA.HI R23, R16, R7, RZ, 0x6 ;  /* 0x0000000710177211 */ /* 0x000fe400078f30ff */
[----:B------:R-:W-:Y:S02]  /*0de0*/  SHF.R.S32.HI R15, RZ, 0x1f, R6 ;  /* 0x0000001fff0f7819 */ /* 0x000fe40000011406 */
[----:B------:R-:W-:Y:S02]  /*0df0*/  LOP3.LUT R16, R23, 0xffffffc0, RZ, 0xc0, !PT ;  /* 0xffffffc017107812 */ /* 0x000fe400078ec0ff */
[----:B------:R-:W-:Y:S02]  /*0e00*/  LEA.HI R26, R15, R6, RZ, 0x6 ;  /* 0x000000060f1a7211 */ /* 0x000fe400078f30ff */
[----:B------:R-:W-:Y:S01]  /*0e10*/  SHF.R.S32.HI R18, RZ, 0x1f, R11 ;  /* 0x0000001fff127819 */ /* 0x000fe2000001140b */
[----:B------:R-:W-:Y:S01]  /*0e20*/  IMAD.IADD R27, R7, 0x1, -R16 ;  /* 0x00000001071b7824 */ /* 0x000fe200078e0a10 */
[----:B------:R-:W-:-:S02]  /*0e30*/  LOP3.LUT R7, R26, 0xffffffc0, RZ, 0xc0, !PT ;  /* 0xffffffc01a077812 */ /* 0x000fc400078ec0ff */
[----:B------:R-:W-:Y:S02]  /*0e40*/  LOP3.LUT R202, R202, 0x18, R217, 0xf8, !PT ;  /* 0x00000018caca7812 */ /* 0x000fe400078ef8d9 */
[----:B------:R-:W-:Y:S01]  /*0e50*/  LEA.HI R24, R18, R11, RZ, 0x6 ;  /* 0x0000000b12187211 */ /* 0x000fe200078f30ff */
[----:B------:R-:W-:Y:S01]  /*0e60*/  IMAD.IADD R30, R6, 0x1, -R7 ;  /* 0x00000001061e7824 */ /* 0x000fe200078e0a07 */
[----:B------:R-:W-:Y:S02]  /*0e70*/  SHF.R.S32.HI R13, RZ, 0x1f, R12 ;  /* 0x0000001fff0d7819 */ /* 0x000fe4000001140c */
[----:B------:R-:W-:Y:S01]  /*0e80*/  LOP3.LUT R203, R203, 0x18, R217, 0xf8, !PT ;  /* 0x00000018cbcb7812 */ /* 0x000fe200078ef8d9 */
[----:B------:R-:W-:Y:S01]  /*0e90*/  IMAD R30, R189, 0x40, R30 ;  /* 0x00000040bd1e7824 */ /* 0x000fe200078e021e */
[----:B------:R-:W-:Y:S02]  /*0ea0*/  SHF.R.S32.HI R7, RZ, 0x1f, R202 ;  /* 0x0000001fff077819 */ /* 0x000fe400000114ca */
[----:B------:R-:W-:-:S02]  /*0eb0*/  LOP3.LUT R18, R24, 0xffffffc0, RZ, 0xc0, !PT ;  /* 0xffffffc018127812 */ /* 0x000fc400078ec0ff */
[----:B------:R-:W-:Y:S02]  /*0ec0*/  LEA.HI R25, R13, R12, RZ, 0x6 ;  /* 0x0000000c0d197211 */ /* 0x000fe400078f30ff */
[----:B------:R-:W-:Y:S01]  /*0ed0*/  SHF.R.S32.HI R6, RZ, 0x1f, R203 ;  /* 0x0000001fff067819 */ /* 0x000fe200000114cb */
[----:B------:R-:W-:Y:S01]  /*0ee0*/  IMAD.IADD R28, R11, 0x1, -R18 ;  /* 0x000000010b1c7824 */ /* 0x000fe200078e0a12 */
[----:B------:R-:W-:Y:S02]  /*0ef0*/  LEA.HI R7, R7, R202, RZ, 0x6 ;  /* 0x000000ca07077211 */ /* 0x000fe400078f30ff */
[----:B------:R-:W-:Y:S01]  /*0f00*/  LOP3.LUT R205, R205, 0x18, R217, 0xf8, !PT ;  /* 0x00000018cdcd7812 */ /* 0x000fe200078ef8d9 */
[----:B------:R-:W-:Y:S01]  /*0f10*/  IMAD R28, R191, 0x40, R28 ;  /* 0x00000040bf1c7824 */ /* 0x000fe200078e021c */
[----:B------:R-:W-:Y:S02]  /*0f20*/  LOP3.LUT R13, R25, 0xffffffc0, RZ, 0xc0, !PT ;  /* 0xffffffc0190d7812 */ /* 0x000fe400078ec0ff */
[----:B------:R-:W-:-:S02]  /*0f30*/  LEA.HI R11, R6, R203, RZ, 0x6 ;  /* 0x000000cb060b7211 */ /* 0x000fc400078f30ff */
[----:B------:R-:W-:Y:S01]  /*0f40*/  LOP3.LUT R204, R204, 0x18, R217, 0xf8, !PT ;  /* 0x00000018cccc7812 */ /* 0x000fe200078ef8d9 */
[----:B------:R-:W-:Y:S01]  /*0f50*/  IMAD.IADD R29, R12, 0x1, -R13 ;  /* 0x000000010c1d7824 */ /* 0x000fe200078e0a0d */
[----:B------:R-:W-:Y:S02]  /*0f60*/  SHF.R.S32.HI R6, RZ, 0x6, R7 ;  /* 0x00000006ff067819 */ /* 0x000fe40000011407 */
[----:B------:R-:W-:Y:S02]  /*0f70*/  SHF.R.S32.HI R16, RZ, 0x1f, R205 ;  /* 0x0000001fff107819 */ /* 0x000fe400000114cd */
[----:B------:R-:W-:Y:S02]  /*0f80*/  SHF.R.S32.HI R13, RZ, 0x1f, R204 ;  /* 0x0000001fff0d7819 */ /* 0x000fe400000114cc */
[----:B------:R-:W-:Y:S02]  /*0f90*/  LEA.HI R18, R6, R6, RZ, 0x6 ;  /* 0x0000000606127211 */ /* 0x000fe400078f30ff */
[----:B------:R-:W-:-:S02]  /*0fa0*/  LEA.HI R16, R16, R205, RZ, 0x6 ;  /* 0x000000cd10107211 */ /* 0x000fc400078f30ff */
[----:B------:R-:W-:Y:S02]  /*0fb0*/  LEA.HI R13, R13, R204, RZ, 0x6 ;  /* 0x000000cc0d0d7211 */ /* 0x000fe400078f30ff */
[----:B------:R-:W-:Y:S02]  /*0fc0*/  SHF.R.S32.HI R12, RZ, 0x6, R11 ;  /* 0x00000006ff0c7819 */ /* 0x000fe4000001140b */
[----:B------:R-:W-:Y:S02]  /*0fd0*/  LOP3.LUT R19, R18, 0x1ffc0, RZ, 0xc0, !PT ;  /* 0x0001ffc012137812 */ /* 0x000fe400078ec0ff */
[----:B------:R-:W-:Y:S02]  /*0fe0*/  SHF.R.S32.HI R17, RZ, 0x6, R16 ;  /* 0x00000006ff117819 */ /* 0x000fe40000011410 */
[----:B------:R-:W-:Y:S01]  /*0ff0*/  SHF.R.S32.HI R23, RZ, 0x6, R23 ;  /* 0x00000006ff177819 */ /* 0x000fe20000011417 */
[----:B------:R-:W-:Y:S01]  /*1000*/  IMAD.IADD R19, R6, 0x1, -R19 ;  /* 0x0000000106137824 */ /* 0x000fe200078e0a13 */
[----:B------:R-:W-:-:S02]  /*1010*/  SHF.R.S32.HI R15, RZ, 0x6, R13 ;  /* 0x00000006ff0f7819 */ /* 0x000fc4000001140d */
[----:B------:R-:W-:Y:S02]  /*1020*/  LEA.HI R20, R12, R12, RZ, 0x6 ;  /* 0x0000000c0c147211 */ /* 0x000fe400078f30ff */
[----:B------:R-:W-:Y:S02]  /*1030*/  LEA.HI R18, R17, R17, RZ, 0x6 ;  /* 0x0000001111127211 */ /* 0x000fe400078f30ff */
[----:B------:R-:W-:Y:S02]  /*1040*/  LEA.HI R6, R23, R23, RZ, 0x6 ;  /* 0x0000001717067211 */ /* 0x000fe400078f30ff */
[----:B------:R-:W-:Y:S02]  /*1050*/  LEA.HI R22, R15, R15, RZ, 0x6 ;  /* 0x0000000f0f167211 */ /* 0x000fe400078f30ff */
[----:B------:R-:W-:Y:S02]  /*1060*/  LOP3.LUT R21, R20, 0x1ffc0, RZ, 0xc0, !PT ;  /* 0x0001ffc014157812 */ /* 0x000fe400078ec0ff */
[----:B------:R-:W-:-:S02]  /*1070*/  LOP3.LUT R18, R18, 0x1ffc0, RZ, 0xc0, !PT ;  /* 0x0001ffc012127812 */ /* 0x000fc400078ec0ff */
[----:B------:R-:W-:Y:S01]  /*1080*/  SHF.R.S32.HI R24, RZ, 0x6, R24 ;  /* 0x00000006ff187819 */ /* 0x000fe20000011418 */
[----:B------:R-:W-:Y:S01]  /*1090*/  IMAD.IADD R21, R12, 0x1, -R21 ;  /* 0x000000010c157824 */ /* 0x000fe200078e0a15 */
[----:B------:R-:W-:Y:S01]  /*10a0*/  LOP3.LUT R6, R6, 0x1ffc0, RZ, 0xc0, !PT ;  /* 0x0001ffc006067812 */ /* 0x000fe200078ec0ff */
[----:B------:R-:W-:Y:S01]  /*10b0*/  IMAD.IADD R18, R17, 0x1, -R18 ;  /* 0x0000000111127824 */ /* 0x000fe200078e0a12 */
[----:B------:R-:W-:Y:S02]  /*10c0*/  SHF.R.S32.HI R25, RZ, 0x6, R25 ;  /* 0x00000006ff197819 */ /* 0x000fe40000011419 */
[----:B------:R-:W-:Y:S01]  /*10d0*/  LOP3.LUT R22, R22, 0x1ffc0, RZ, 0xc0, !PT ;  /* 0x0001ffc016167812 */ /* 0x000fe200078ec0ff */
[----:B------:R-:W-:Y:S01]  /*10e0*/  IMAD.IADD R23, R23, 0x1, -R6 ;  /* 0x0000000117177824 */ /* 0x000fe200078e0a06 */
[----:B------:R-:W-:Y:S02]  /*10f0*/  LEA.HI R12, R24, R24, RZ, 0x6 ;  /* 0x00000018180c7211 */ /* 0x000fe400078f30ff */
[----:B------:R-:W-:Y:S01]  /*1100*/  LEA.HI R17, R25, R25, RZ, 0x6 ;  /* 0x0000001919117211 */ /* 0x000fe200078f30ff */
[----:B------:R-:W-:Y:S01]  /*1110*/  IMAD.IADD R22, R15, 0x1, -R22 ;  /* 0x000000010f167824 */ /* 0x000fe200078e0a16 */
[----:B------:R-:W-:-:S02]  /*1120*/  SHF.R.S32.HI R26, RZ, 0x6, R26 ;  /* 0x00000006ff1a7819 */ /* 0x000fc4000001141a */
[----:B------:R-:W-:Y:S02]  /*1130*/  LOP3.LUT R7, R7, 0xffffffc0, RZ, 0xc0, !PT ;  /* 0xffffffc007077812 */ /* 0x000fe400078ec0ff */
[----:B------:R-:W-:Y:S02]  /*1140*/  LOP3.LUT R6, R11, 0xffffffc0, RZ, 0xc0, !PT ;  /* 0xffffffc00b067812 */ /* 0x000fe400078ec0ff */
[----:B------:R-:W-:Y:S01]  /*1150*/  LOP3.LUT R16, R16, 0xffffffc0, RZ, 0xc0, !PT ;  /* 0xffffffc010107812 */ /* 0x000fe200078ec0ff */
[----:B------:R-:W-:Y:S01]  /*1160*/  IMAD.IADD R7, R202, 0x1, -R7 ;  /* 0x00000001ca077824 */ /* 0x000fe200078e0a07 */
[----:B------:R-:W-:Y:S01]  /*1170*/  LOP3.LUT R15, R12, 0x1ffc0, RZ, 0xc0, !PT ;  /* 0x0001ffc00c0f7812 */ /* 0x000fe200078ec0ff */
[----:B------:R-:W-:Y:S01]  /*1180*/  IMAD.IADD R6, R203, 0x1, -R6 ;  /* 0x00000001cb067824 */ /* 0x000fe200078e0a06 */
[----:B------:R-:W-:Y:S01]  /*1190*/  LOP3.LUT R12, R17, 0x1ffc0, RZ, 0xc0, !PT ;  /* 0x0001ffc0110c7812 */ /* 0x000fe200078ec0ff */
[----:B------:R-:W-:Y:S01]  /*11a0*/  IMAD.IADD R16, R205, 0x1, -R16 ;  /* 0x00000001cd107824 */ /* 0x000fe200078e0a10 */
[----:B------:R-:W-:Y:S01]  /*11b0*/  LEA.HI R20, R26, R26, RZ, 0x6 ;  /* 0x0000001a1a147211 */ /* 0x000fe200078f30ff */
[----:B------:R-:W-:Y:S01]  /*11c0*/  IMAD R6, R191, 0x40, R6 ;  /* 0x00000040bf067824 */ /* 0x000fe200078e0206 */
[----:B------:R-:W-:Y:S01]  /*11d0*/  LOP3.LUT R13, R13, 0xffffffc0, RZ, 0xc0, !PT ;  /* 0xffffffc00d0d7812 */ /* 0x000fe200078ec0ff */
[----:B------:R-:W-:Y:S01]  /*11e0*/  IMAD.IADD R25, R25, 0x1, -R12 ;  /* 0x0000000119197824 */ /* 0x000fe200078e0a0c */
[----:B------:R-:W-:Y:S01]  /*11f0*/  LOP3.LUT R17, R20, 0x1ffc0, RZ, 0xc0, !PT ;  /* 0x0001ffc014117812 */ /* 0x000fe200078ec0ff */
[----:B------:R-:W-:Y:S01]  /*1200*/  IMAD R12, R192, 0x40, R7 ;  /* 0x00000040c00c7824 */ /* 0x000fe200078e0207 */
[----:B------:R-:W-:Y:S01]  /*1210*/  IADD3 R2, P4, R2, 0x80, RZ ;  /* 0x0000008002027810 */ /* 0x000fe20007f9e0ff */
[----:B------:R-:W-:Y:S01]  /*1220*/  IMAD R7, R189, 0x40, R16 ;  /* 0x00000040bd077824 */ /* 0x000fe200078e0210 */
[----:B------:R-:W-:Y:S01]  /*1230*/  PRMT R16, R9, 0x9910, RZ ;  /* 0x0000991009107816 */ /* 0x000fe200000000ff */
[----:B------:R-:W-:Y:S01]  /*1240*/  IMAD.IADD R15, R24, 0x1, -R15 ;  /* 0x00000001180f7824 */ /* 0x000fe200078e0a0f */
[----:B------:R-:W-:Y:S01]  /*1250*/  IADD3.X R0, RZ, c[0x0][0x164], R0, P4, P3 ;  /* 0x00005900ff007a10 */ /* 0x000fe200027e6400 */
[----:B------:R-:W-:Y:S01]  /*1260*/  IMAD.IADD R17, R26, 0x1, -R17 ;  /* 0x000000011a117824 */ /* 0x000fe200078e0a11 */
[----:B------:R-:W-:Y:S01]  /*1270*/  LOP3.LUT R202, R202, 0x40, RZ, 0xfc, !PT ;  /* 0x00000040caca7812 */ /* 0x000fe200078efcff */
[----:B------:R-:W-:Y:S01]  /*1280*/  IMAD R24, R21, 0x8000, R6 ;  /* 0x0000800015187824 */ /* 0x000fe200078e0206 */
[----:B------:R-:W-:Y:S01]  /*1290*/  LOP3.LUT R203, R203, 0x40, RZ, 0xfc, !PT ;  /* 0x00000040cbcb7812 */ /* 0x000fe200078efcff */
[----:B------:R-:W-:Y:S01]  /*12a0*/  IMAD R6, R192, 0x40, R27 ;  /* 0x00000040c0067824 */ /* 0x000fe200078e021b */
[----:B------:R-:W-:Y:S01]  /*12b0*/  LOP3.LUT R205, R205, 0x40, RZ, 0xfc, !PT ;  /* 0x00000040cdcd7812 */ /* 0x000fe200078efcff */
[----:B------:R-:W-:Y:S01]  /*12c0*/  IMAD R26, R18, 0x8000, R7 ;  /* 0x00008000121a7824 */ /* 0x000fe200078e0207 */
[----:B------:R-:W-:Y:S01]  /*12d0*/  PRMT R18, R10, 0x9910, RZ ;  /* 0x000099100a127816 */ /* 0x000fe200000000ff */
[----:B------:R-:W-:-:S02]  /*12e0*/  IMAD R32, R23, 0x8000, R6 ;  /* 0x0000800017207824 */ /* 0x000fc400078e0206 */
[----:B------:R-:W-:Y:S01]  /*12f0*/  IMAD R20, R19, 0x8000, R12 ;  /* 0x0000800013147824 */ /* 0x000fe200078e020c */
[----:B------:R-:W-:Y:S01]  /*1300*/  PRMT R12, R8, 0x9910, RZ ;  /* 0x00009910080c7816 */ /* 0x000fe200000000ff */
[----:B------:R-:W-:Y:S02]  /*1310*/  IMAD R6, R190, 0x40, R29 ;  /* 0x00000040be067824 */ /* 0x000fe400078e021d */
[----:B------:R-:W-:Y:S02]  /*1320*/  IMAD.SHL.U32 R18, R18, 0x1000, RZ ;  /* 0x0000100012127824 */ /* 0x000fe400078e00ff */
[C---:B------:R-:W-:Y:S01]  /*1330*/  IMAD.IADD R13, R204.reuse, 0x1, -R13 ;  /* 0x00000001cc0d7824 */ /* 0x040fe200078e0a0d */
[----:B------:R-:W-:Y:S01]  /*1340*/  LOP3.LUT R204, R204, 0x40, RZ, 0xfc, !PT ;  /* 0x00000040cccc7812 */ /* 0x000fe200078efcff */
[----:B------:R-:W-:Y:S02]  /*1350*/  IMAD R36, R25, 0x8000, R6 ;  /* 0x0000800019247824 */ /* 0x000fe400078e0206 */
[----:B------:R-:W-:-:S04]  /*1360*/  IMAD.WIDE R6, R18, 0x2, RZ ;  /* 0x0000000212067825 */ /* 0x000fc800078e02ff */
[----:B------:R-:W-:Y:S01]  /*1370*/  IMAD.SHL.U32 R16, R16, 0x1000, RZ ;  /* 0x0000100010107824 */ /* 0x000fe200078e00ff */
[----:B------:R-:W-:Y:S01]  /*1380*/  LOP3.LUT R188, R4, R6, RZ, 0xfc, !PT ;  /* 0x0000000604bc7212 */ /* 0x000fe200078efcff */
[----:B------:R-:W-:Y:S01]  /*1390*/  IMAD.SHL.U32 R12, R12, 0x1000, RZ ;  /* 0x000010000c0c7824 */ /* 0x000fe200078e00ff */
[----:B------:R-:W-:Y:S01]  /*13a0*/  LOP3.LUT R183, R5, R7, RZ, 0xfc, !PT ;  /* 0x0000000705b77212 */ /* 0x000fe200078efcff */
[----:B------:R-:W-:Y:S02]  /*13b0*/  IMAD R13, R190, 0x40, R13 ;  /* 0x00000040be0d7824 */ /* 0x000fe400078e020d */
[----:B------:R-:W-:Y:S01]  /*13c0*/  IMAD R34, R15, 0x8000, R28 ;  /* 0x000080000f227824 */ /* 0x000fe200078e021c */
[----:B------:R-:W-:Y:S01]  /*13d0*/  LOP3.LUT R28, R14, 0x18, R217, 0xf8, !PT ;  /* 0x000000180e1c7812 */ /* 0x000fe200078ef8d9 */
[----:B------:R-:W-:Y:S01]  /*13e0*/  IMAD.WIDE R8, R16, 0x2, RZ ;  /* 0x0000000210087825 */ /* 0x000fe200078e02ff */
[----:B------:R-:W-:-:S03]  /*13f0*/  SHF.R.S32.HI R15, RZ, 0x1f, R16 ;  /* 0x0000001fff0f7819 */ /* 0x000fc60000011410 */
[----:B------:R-:W-:Y:S01]  /*1400*/  IMAD.WIDE R10, R12, 0x2, RZ ;  /* 0x000000020c0a7825 */ /* 0x000fe200078e02ff */
[----:B------:R-:W-:Y:S02]  /*1410*/  LOP3.LUT R182, R4, R8, RZ, 0xfc, !PT ;  /* 0x0000000804b67212 */ /* 0x000fe400078efcff */
[C---:B------:R-:W-:Y:S01]  /*1420*/  LOP3.LUT R181, R5.reuse, R9, RZ, 0xfc, !PT ;  /* 0x0000000905b57212 */ /* 0x040fe200078efcff */
[----:B------:R-:W-:Y:S01]  /*1430*/  IMAD R22, R22, 0x8000, R13 ;  /* 0x0000800016167824 */ /* 0x000fe200078e020d */
[----:B------:R-:W-:Y:S01]  /*1440*/  SHF.R.S32.HI R13, RZ, 0x1f, R14 ;  /* 0x0000001fff0d7819 */ /* 0x000fe2000001140e */
[-C--:B------:R-:W-:Y:S01]  /*1450*/  IMAD.WIDE R6, R20, R195.reuse, c[0x0][0x168] ;  /* 0x00005a0014067625 */ /* 0x080fe200078e02c3 */
[----:B------:R-:W-:Y:S02]  /*1460*/  LEA R20, P0, R28, c[0x0][0x160], 0x1 ;  /* 0x000058001c147a11 */ /* 0x000fe400078008ff */
[----:B------:R-:W-:Y:S01]  /*1470*/  LOP3.LUT R180, R4, R10, RZ, 0xfc, !PT ;  /* 0x0000000a04b47212 */ /* 0x000fe200078efcff */
[----:B------:R-:W-:Y:S01]  /*1480*/  IMAD.WIDE R8, R22, R195, c[0x0][0x168] ;  /* 0x00005a0016087625 */ /* 0x000fe200078e02c3 */
[----:B------:R-:W-:Y:S01]  /*1490*/  LOP3.LUT R29, R5, R11, RZ, 0xfc, !PT ;  /* 0x0000000b051d7212 */ /* 0x000fe200078efcff */
[----:B------:R1:W-:Y:S01]  /*14a0*/  LDGSTS.E.BYPASS.128 [R218], [R6.64] ;  /* 0x0000000006da7fae */ /* 0x0003e2000b901c46 */
[----:B------:R-:W-:Y:S01]  /*14b0*/  LEA.HI.X R21, R28, c[0x0][0x164], R13, 0x1, P0 ;  /* 0x000059001c157a11 */ /* 0x000fe200000f0c0d */
[----:B------:R-:W-:Y:S01]  /*14c0*/  IMAD.WIDE R4, R24, R195, c[0x0][0x168] ;  /* 0x00005a0018047625 */ /* 0x000fe200078e02c3 */
[----:B------:R-:W-:-:S02]  /*14d0*/  LOP3.LUT R14, R12, 0x18, R217, 0xf8, !PT ;  /* 0x000000180c0e7812 */ /* 0x000fc400078ef8d9 */
[----:B------:R-:W-:Y:S01]  /*14e0*/  SHF.R.S32.HI R13, RZ, 0x1f, R12 ;  /* 0x0000001fff0d7819 */ /* 0x000fe2000001140c */
[-C--:B------:R-:W-:Y:S01]  /*14f0*/  IMAD.WIDE R10, R26, R195.reuse, c[0x0][0x168] ;  /* 0x00005a001a0a7625 */ /* 0x080fe200078e02c3 */
[--C-:B------:R-:W-:Y:S01]  /*1500*/  LOP3.LUT R12, R16, 0x18, R217.reuse, 0xf8, !PT ;  /* 0x00000018100c7812 */ /* 0x100fe200078ef8d9 */
[----:B------:R2:W-:Y:S01]  /*1510*/  LDGSTS.E.BYPASS.128 [R218+0x800], [R4.64] ;  /* 0x0080000004da7fae */ /* 0x0005e2000b901c46 */
[----:B------:R-:W-:Y:S01]  /*1520*/  LOP3.LUT R16, R18, 0x18, R217, 0xf8, !PT ;  /* 0x0000001812107812 */ /* 0x000fe200078ef8d9 */
[----:B------:R-:W-:Y:S01]  /*1530*/  IMAD R30, R17, 0x8000, R30 ;  /* 0x00008000111e7824 */ /* 0x000fe200078e021e */
[----:B------:R-:W-:Y:S01]  /*1540*/  LEA R22, P0, R14, c[0x0][0x160], 0x1 ;  /* 0x000058000e167a11 */ /* 0x000fe200078008ff */
[-C--:B-1----:R-:W-:Y:S01]  /*1550*/  IMAD.WIDE R6, R28, R195.reuse, c[0x0][0x160] ;  /* 0x000058001c067625 */ /* 0x082fe200078e02c3 */
[----:B------:R1:W-:Y:S01]  /*1560*/  LDGSTS.E.BYPASS.128 [R218+0x1000], [R8.64] ;  /* 0x0100000008da7fae */ /* 0x0003e2000b901c46 */
[----:B------:R-:W-:Y:S02]  /*1570*/  LEA R24, P1, R12, c[0x0][0x160], 0x1 ;  /* 0x000058000c187a11 */ /* 0x000fe400078208ff */
[----:B------:R-:W-:Y:S01]  /*1580*/  SHF.R.S32.HI R17, RZ, 0x1f, R18 ;  /* 0x0000001fff117819 */ /* 0x000fe20000011412 */
[----:B------:R3:W-:Y:S01]  /*1590*/  LDGSTS.E.BYPASS.128 [R218+0x1800], [R10.64] ;  /* 0x018000000ada7fae */ /* 0x0007e2000b901c46 */
[----:B------:R-:W-:Y:S01]  /*15a0*/  LEA R26, P2, R16, c[0x0][0x160], 0x1 ;  /* 0x00005800101a7a11 */ /* 0x000fe200078408ff */
[-C--:B------:R-:W-:Y:S01]  /*15b0*/  IMAD.WIDE R18, R30, R195.reuse, c[0x0][0x168] ;  /* 0x00005a001e127625 */ /* 0x080fe200078e02c3 */
[----:B------:R-:W-:Y:S01]  /*15c0*/  LEA.HI.X R23, R14, c[0x0][0x164], R13, 0x1, P0 ;  /* 0x000059000e177a11 */ /* 0x000fe200000f0c0d */
[----:B------:R-:W0:Y:S01]  /*15d0*/  LDGDEPBAR ;  /* 0x00000000000079af */ /* 0x000e220000000000 */
[----:B------:R-:W-:Y:S01]  /*15e0*/  LEA.HI.X R25, R12, c[0x0][0x164], R15, 0x1, P1 ;  /* 0x000059000c197a11 */ /* 0x000fe200008f0c0f */
[-C--:B--2---:R-:W-:Y:S01]  /*15f0*/  IMAD.WIDE R4, R14, R195.reuse, c[0x0][0x160] ;  /* 0x000058000e047625 */ /* 0x084fe200078e02c3 */
[----:B------:R-:W-:Y:S01]  /*1600*/  LEA.HI.X R27, R16, c[0x0][0x164], R17, 0x1, P2 ;  /* 0x00005900101b7a11 */ /* 0x000fe200010f0c11 */
[----:B------:R2:W-:Y:S01]  /*1610*/  LDGSTS.E.BYPASS.128 [R218+0x4000], [R6.64] ;  /* 0x0400000006da7fae */ /* 0x0005e2000b901c46 */
[----:B------:R-:W-:Y:S01]  /*1620*/  IADD3 R188, P0, R188, c[0x0][0x160], RZ ;  /* 0x00005800bcbc7a10 */ /* 0x000fe20007f1e0ff */
[-C--:B-1----:R-:W-:Y:S01]  /*1630*/  IMAD.WIDE R8, R12, R195.reuse, c[0x0][0x160] ;  /* 0x000058000c087625 */ /* 0x082fe200078e02c3 */
[----:B------:R-:W-:Y:S01]  /*1640*/  IADD3 R182, P1, R182, c[0x0][0x160], RZ ;  /* 0x00005800b6b67a10 */ /* 0x000fe20007f3e0ff */
[----:B------:R1:W-:Y:S01]  /*1650*/  LDGSTS.E.BYPASS.128 [R218+0x4800], [R4.64] ;  /* 0x0480000004da7fae */ /* 0x0003e2000b901c46 */
[----:B------:R-:W-:Y:S01]  /*1660*/  IADD3 R180, P2, R180, c[0x0][0x160], RZ ;  /* 0x00005800b4b47a10 */ /* 0x000fe20007f5e0ff */
[-C--:B---3--:R-:W-:Y:S01]  /*1670*/  IMAD.WIDE R10, R16, R195.reuse, c[0x0][0x160] ;  /* 0x00005800100a7625 */ /* 0x088fe200078e02c3 */
[----:B------:R-:W-:Y:S01]  /*1680*/  IADD3 R188, P3, R188, 0x80, RZ ;  /* 0x00000080bcbc7810 */ /* 0x000fe20007f7e0ff */
[----:B------:R2:W-:Y:S01]  /*1690*/  LDGSTS.E.BYPASS.128 [R218+0x5000], [R8.64] ;  /* 0x0500000008da7fae */ /* 0x0005e2000b901c46 */
[----:B------:R-:W-:Y:S01]  /*16a0*/  IADD3 R182, P4, R182, 0x80, RZ ;  /* 0x00000080b6b67810 */ /* 0x000fe20007f9e0ff */
[-C--:B------:R-:W-:Y:S01]  /*16b0*/  IMAD.WIDE R12, R32, R195.reuse, c[0x0][0x168] ;  /* 0x00005a00200c7625 */ /* 0x080fe200078e02c3 */
[----:B------:R-:W-:Y:S01]  /*16c0*/  IADD3 R180, P5, R180, 0x80, RZ ;  /* 0x00000080b4b47810 */ /* 0x000fe20007fbe0ff */
[----:B------:R2:W-:Y:S01]  /*16d0*/  LDGSTS.E.BYPASS.128 [R218+0x5800], [R10.64] ;  /* 0x058000000ada7fae */ /* 0x0005e2000b901c46 */
[----:B------:R-:W-:Y:S01]  /*16e0*/  IADD3.X R183, RZ, c[0x0][0x164], R183, P3, P0 ;  /* 0x00005900ffb77a10 */ /* 0x000fe20001fe04b7 */
[-C--:B------:R-:W-:Y:S01]  /*16f0*/  IMAD.WIDE R14, R34, R195.reuse, c[0x0][0x168] ;  /* 0x00005a00220e7625 */ /* 0x080fe200078e02c3 */
[----:B------:R-:W-:Y:S01]  /*1700*/  IADD3.X R181, RZ, c[0x0][0x164], R181, P4, P1 ;  /* 0x00005900ffb57a10 */ /* 0x000fe200027e24b5 */
[----:B------:R-:W0:Y:S01]  /*1710*/  LDGDEPBAR ;  /* 0x00000000000079af */ /* 0x000e220000000000 */
[----:B-1----:R-:W-:Y:S01]  /*1720*/  LOP3.LUT R5, R219, 0x8, RZ, 0xc0, !PT ;  /* 0x00000008db057812 */ /* 0x002fe200078ec0ff */
[----:B------:R-:W-:Y:S01]  /*1730*/  IMAD.WIDE R16, R36, R195, c[0x0][0x168] ;  /* 0x00005a0024107625 */ /* 0x000fe200078e02c3 */
[----:B------:R-:W-:Y:S01]  /*1740*/  IADD3.X R3, RZ, c[0x0][0x164], R29, P5, P2 ;  /* 0x00005900ff037a10 */ /* 0x000fe20002fe441d */
[----:B------:R-:W-:Y:S01]  /*1750*/  BAR.SYNC.DEFER_BLOCKING 0x0 ;  /* 0x0000000000007b1d */ /* 0x000fe20000010000 */
[----:B------:R-:W-:Y:S01]  /*1760*/  LOP3.LUT R5, R5, 0x7, R200, 0xf8, !PT ;  /* 0x0000000705057812 */ /* 0x000fe200078ef8c8 */
[----:B------:R-:W-:-:S04]  /*1770*/  CS2R R36, SRZ ;  /* 0x0000000000247805 */ /* 0x000fc8000001ff00 */
[----:B------:R-:W-:-:S05]  /*1780*/  IMAD.SHL.U32 R207, R5, 0x20, RZ ;  /* 0x0000002005cf7824 */ /* 0x000fca00078e00ff */
[----:B------:R-:W-:Y:S01]  /*1790*/  LOP3.LUT R206, R208, R207, RZ, 0xfc, !PT ;  /* 0x000000cfd0ce7212 */ /* 0x000fe200078efcff */
[----:B------:R-:W-:Y:S01]  /*17a0*/  @!PT LDS RZ, [RZ] ;  /* 0x00000000fffff984 */ /* 0x000fe20000000800 */
[----:B------:R-:W-:Y:S01]  /*17b0*/  @!PT LDS RZ, [RZ] ;  /* 0x00000000fffff984 */ /* 0x000fe20000000800 */
[----:B------:R-:W-:Y:S01]  /*17c0*/  @!PT LDS RZ, [RZ] ;  /* 0x00000000fffff984 */ /* 0x000fe20000000800 */
[----:B------:R2:W-:Y:S04]  /*17d0*/  LDGSTS.E.BYPASS.128 [R218+0x2000], [R12.64] ;  /* 0x020000000cda7fae */ /* 0x0005e8000b901c46 */
[----:B------:R2:W-:Y:S04]  /*17e0*/  LDGSTS.E.BYPASS.128 [R218+0x2800], [R14.64] ;  /* 0x028000000eda7fae */ /* 0x0005e8000b901c46 */
[----:B------:R2:W-:Y:S04]  /*17f0*/  LDGSTS.E.BYPASS.128 [R218+0x3000], [R16.64] ;  /* 0x0300000010da7fae */ /* 0x0005e8000b901c46 */
[----:B------:R2:W-:Y:S04]  /*1800*/  LDGSTS.E.BYPASS.128 [R218+0x3800], [R18.64] ;  /* 0x0380000012da7fae */ /* 0x0005e8000b901c46 */
[----:B------:R-:W0:Y:S04]  /*1810*/  LDGDEPBAR ;  /* 0x00000000000079af */ /* 0x000e280000000000 */
[----:B------:R2:W-:Y:S04]  /*1820*/  LDGSTS.E.BYPASS.128 [R218+0x6000], [R20.64+0x40] ;  /* 0x0600004014da7fae */ /* 0x0005e8000b901c46 */
[----:B------:R2:W-:Y:S04]  /*1830*/  LDGSTS.E.BYPASS.128 [R218+0x6800], [R22.64+0x40] ;  /* 0x0680004016da7fae */ /* 0x0005e8000b901c46 */
[----:B------:R2:W-:Y:S04]  /*1840*/  LDGSTS.E.BYPASS.128 [R218+0x7000], [R24.64+0x40] ;  /* 0x0700004018da7fae */ /* 0x0005e8000b901c46 */
[----:B------:R2:W-:Y:S04]  /*1850*/  LDGSTS.E.BYPASS.128 [R218+0x7800], [R26.64+0x40] ;  /* 0x078000401ada7fae */ /* 0x0005e8000b901c46 */
[----:B------:R-:W0:Y:S02]  /*1860*/  LDGDEPBAR ;  /* 0x00000000000079af */ /* 0x000e240000000000 */
.L_x_0:
[----:B------:R-:W-:-:S04]  /*1870*/  DEPBAR.LE SB0, 0x2 ;  /* 0x000080800000791a */ /* 0x000fc80000000000 */
[----:B------:R-:W-:Y:S01]  /*1880*/  UIADD3 UR4, UR4, 0x1, URZ ;  /* 0x0000000104047890 */ /* 0x000fe2000fffe03f */
[----:B------:R-:W-:Y:S01]  /*1890*/  IMAD.IADD R4, R208, 0x1, R207 ;  /* 0x00000001d0047824 */ /* 0x000fe200078e02cf */
[----:B------:R-:W-:Y:S02]  /*18a0*/  IADD3 R201, R201, 0x1, RZ ;  /* 0x00000001c9c97810 */ /* 0x000fe40007ffe0ff */
[----:B------:R-:W-:Y:S01]  /*18b0*/  UISETP.GE.AND UP0, UPT, UR4, 0x2, UPT ;  /* 0x000000020400788c */ /* 0x000fe2000bf06270 */
[----:B------:R-:W-:Y:S01]  /*18c0*/  BAR.SYNC.DEFER_BLOCKING 0x0 ;  /* 0x0000000000007b1d */ /* 0x000fe20000010000 */
[----:B------:R-:W-:Y:S02]  /*18d0*/  ISETP.GE.U32.AND P0, PT, R199, 0x7e, PT ;  /* 0x0000007ec700780c */ /* 0x000fe40003f06070 */
[----:B------:R-:W-:Y:S01]  /*18e0*/  USEL UR4, UR4, URZ, !UP0 ;  /* 0x0000003f04047287 */ /* 0x000fe2000c000000 */
[C---:B------:R-:W-:Y:S02]  /*18f0*/  ISETP.GE.AND P1, PT, R201.reuse, 0x2, PT ;  /* 0x00000002c900780c */ /* 0x040fe40003f26270 */
[----:B------:R-:W-:Y:S01]  /*1900*/  ISETP.GE.U32.AND.EX P0, PT, R198, RZ, PT, P0 ;  /* 0x000000ffc600720c */ /* 0x000fe20003f06100 */
[----:B------:R-:W-:Y:S01]  /*1910*/  USHF.L.U32 UR5, UR4, 0xd, URZ ;  /* 0x0000000d04057899 */ /* 0x000fe2000800063f */
[----:B------:R-:W-:-:S05]  /*1920*/  SEL R201, R201, RZ, !P1 ;  /* 0x000000ffc9c97207 */ /* 0x000fca0004800000 */
[----:B------:R-:W-:Y:S02]  /*1930*/  LEA R172, R216, UR5, 0x1 ;  /* 0x00000005d8ac7c11 */ /* 0x000fe4000f8e08ff */
[----:B------:R-:W-:Y:S02]  /*1940*/  LEA R80, R214, UR5, 0x1 ;  /* 0x00000005d6507c11 */ /* 0x000fe4000f8e08ff */
[----:B------:R-:W-:Y:S02]  /*1950*/  LEA R177, R206, UR5, 0x1 ;  /* 0x00000005ceb17c11 */ /* 0x000fe4000f8e08ff */
[----:B------:R-:W-:Y:S02]  /*1960*/  LEA R176, R4, UR5, 0x1 ;  /* 0x0000000504b07c11 */ /* 0x000fe4000f8e08ff */
[----:B------:R-:W-:Y:S02]  /*1970*/  LEA R76, R212, UR5, 0x1 ;  /* 0x00000005d44c7c11 */ /* 0x000fe4000f8e08ff */
[----:B------:R-:W-:Y:S01]  /*1980*/  LEA R184, R210, UR5, 0x1 ;  /* 0x00000005d2b87c11 */ /* 0x000fe2000f8e08ff */
[----:B------:R-:W-:Y:S01]  /*1990*/  LDSM.16.M88.4 R172, [R172] ;  /* 0x00000000acac783b */ /* 0x000fe20000000200 */
[----:B------:R-:W-:-:S03]  /*19a0*/  LEA R220, R209, UR5, 0x1 ;  /* 0x00000005d1dc7c11 */ /* 0x000fc6000f8e08ff */
[----:B------:R-:W1:Y:S04]  /*19b0*/  LDSM.16.M88.4 R32, [R177+0x4000] ;  /* 0x00400000b120783b */ /* 0x000e680000000200 */
[----:B------:R-:W3:Y:S04]  /*19c0*/  LDSM.16.M88.4 R28, [R177+0x4400] ;  /* 0x00440000b11c783b */ /* 0x000ee80000000200 */
[----:B--2---:R-:W2:Y:S04]  /*19d0*/  LDSM.16.M88.4 R24, [R176+0x4800] ;  /* 0x00480000b018783b */ /* 0x004ea80000000200 */
[----:B------:R-:W4:Y:S04]  /*19e0*/  LDSM.16.M88.4 R20, [R177+0x4c00] ;  /* 0x004c0000b114783b */ /* 0x000f280000000200 */
[----:B------:R-:W2:Y:S04]  /*19f0*/  LDSM.16.M88.4 R4, [R176+0x5000] ;  /* 0x00500000b004783b */ /* 0x000ea80000000200 */
[----:B------:R-:W4:Y:S04]  /*1a00*/  LDSM.16.M88.4 R8, [R177+0x5400] ;  /* 0x00540000b108783b */ /* 0x000f280000000200 */
[----:B------:R1:W4:Y:S04]  /*1a10*/  LDSM.16.M88.4 R12, [R176+0x5800] ;  /* 0x00580000b00c783b */ /* 0x0003280000000200 */
[----:B------:R-:W4:Y:S04]  /*1a20*/  LDSM.16.M88.4 R16, [R177+0x5c00] ;  /* 0x005c0000b110783b */ /* 0x000f280000000200 */
[----:B------:R-:W4:Y:S01]  /*1a30*/  LDSM.16.M88.4 R80, [R80] ;  /* 0x000000005050783b */ /* 0x000f220000000200 */
[----:B-1----:R-:W-:-:S03]  /*1a40*/  LEA R176, R215, UR5, 0x1 ;  /* 0x00000005d7b07c11 */ /* 0x002fc6000f8e08ff */
[----:B------:R-:W1:Y:S04]  /*1a50*/  LDSM.16.M88.4 R76, [R76] ;  /* 0x000000004c4c783b */ /* 0x000e680000000200 */
[----:B------:R-:W1:Y:S01]  /*1a60*/  LDSM.16.M88.4 R184, [R184] ;  /* 0x00000000b8b8783b */ /* 0x000e620000000200 */
[C---:B------:R-:W-:Y:S03]  /*1a70*/  HMMA.16816.F32.BF16 R84, R172.reuse, R32, R84 ;  /* 0x00000020ac54723c */ /* 0x040fe60000041854 */
[----:B------:R-:W1:Y:S05]  /*1a80*/  LDSM.16.M88.4 R176, [R176] ;  /* 0x00000000b0b0783b */ /* 0x000e6a0000000200 */
[C---:B---3--:R-:W-:Y:S08]  /*1a90*/  HMMA.16816.F32.BF16 R36, R172.reuse, R28, R36 ;  /* 0x0000001cac24723c */ /* 0x048ff00000041824 */
[C---:B--2---:R-:W-:Y:S08]  /*1aa0*/  HMMA.16816.F32.BF16 R40, R172.reuse, R24, R40 ;  /* 0x00000018ac28723c */ /* 0x044ff00000041828 */
[C---:B----4-:R-:W-:Y:S08]  /*1ab0*/  HMMA.16816.F32.BF16 R44, R172.reuse, R20, R44 ;  /* 0x00000014ac2c723c */ /* 0x050ff0000004182c */
[C---:B------:R-:W-:Y:S08]  /*1ac0*/  HMMA.16816.F32.BF16 R48, R172.reuse, R4, R48 ;  /* 0x00000004ac30723c */ /* 0x040ff00000041830 */
[C---:B------:R-:W-:Y:S08]  /*1ad0*/  HMMA.16816.F32.BF16 R52, R172.reuse, R8, R52 ;  /* 0x00000008ac34723c */ /* 0x040ff00000041834 */
[C---:B------:R-:W-:Y:S08]  /*1ae0*/  HMMA.16816.F32.BF16 R56, R172.reuse, R12, R56 ;  /* 0x0000000cac38723c */ /* 0x040ff00000041838 */
[----:B------:R-:W-:Y:S07]  /*1af0*/  HMMA.16816.F32.BF16 R60, R172, R16, R60 ;  /* 0x00000010ac3c723c */ /* 0x000fee000004183c */
[----:B------:R-:W-:Y:S01]  /*1b00*/  LEA R172, R213, UR5, 0x1 ;  /* 0x00000005d5ac7c11 */ /* 0x000fe2000f8e08ff */
[C---:B------:R-:W-:Y:S05]  /*1b10*/  HMMA.16816.F32.BF16 R64, R80.reuse, R32, R64 ;  /* 0x000000205040723c */ /* 0x040fea0000041840 */
[----:B------:R-:W2:Y:S03]  /*1b20*/  LDSM.16.M88.4 R172, [R172] ;  /* 0x00000000acac783b */ /* 0x000ea60000000200 */
[C---:B------:R-:W-:Y:S08]  /*1b30*/  HMMA.16816.F32.BF16 R68, R80.reuse, R28, R68 ;  /* 0x0000001c5044723c */ /* 0x040ff00000041844 */
[C---:B------:R-:W-:Y:S08]  /*1b40*/  HMMA.16816.F32.BF16 R72, R80.reuse, R24, R72 ;  /* 0x000000185048723c */ /* 0x040ff00000041848 */
[C---:B------:R-:W-:Y:S08]  /*1b50*/  HMMA.16816.F32.BF16 R88, R80.reuse, R20, R88 ;  /* 0x000000145058723c */ /* 0x040ff00000041858 */
[C---:B------:R-:W-:Y:S08]  /*1b60*/  HMMA.16816.F32.BF16 R92, R80.reuse, R4, R92 ;  /* 0x00000004505c723c */ /* 0x040ff0000004185c */
[C---:B------:R-:W-:Y:S08]  /*1b70*/  HMMA.16816.F32.BF16 R96, R80.reuse, R8, R96 ;  /* 0x000000085060723c */ /* 0x040ff00000041860 */
[C---:B------:R-:W-:Y:S08]  /*1b80*/  HMMA.16816.F32.BF16 R100, R80.reuse, R12, R100 ;  /* 0x0000000c5064723c */ /* 0x040ff00000041864 */
[----:B------:R-:W-:Y:S07]  /*1b90*/  HMMA.16816.F32.BF16 R104, R80, R16, R104 ;  /* 0x000000105068723c */ /* 0x000fee0000041868 */
[----:B------:R-:W-:Y:S01]  /*1ba0*/  LEA R80, R211, UR5, 0x1 ;  /* 0x00000005d3507c11 */ /* 0x000fe2000f8e08ff */
[C---:B-1----:R-:W-:Y:S05]  /*1bb0*/  HMMA.16816.F32.BF16 R108, R76.reuse, R32, R108 ;  /* 0x000000204c6c723c */ /* 0x042fea000004186c */
[----:B------:R-:W1:Y:S03]  /*1bc0*/  LDSM.16.M88.4 R80, [R80] ;  /* 0x000000005050783b */ /* 0x000e660000000200 */
[C---:B------:R-:W-:Y:S08]  /*1bd0*/  HMMA.16816.F32.BF16 R112, R76.reuse, R28, R112 ;  /* 0x0000001c4c70723c */ /* 0x040ff00000041870 */
[C---:B------:R-:W-:Y:S08]  /*1be0*/  HMMA.16816.F32.BF16 R116, R76.reuse, R24, R116 ;  /* 0x000000184c74723c */ /* 0x040ff00000041874 */
[C---:B------:R-:W-:Y:S08]  /*1bf0*/  HMMA.16816.F32.BF16 R120, R76.reuse, R20, R120 ;  /* 0x000000144c78723c */ /* 0x040ff00000041878 */
[C---:B------:R-:W-:Y:S08]  /*1c00*/  HMMA.16816.F32.BF16 R124, R76.reuse, R4, R124 ;  /* 0x000000044c7c723c */ /* 0x040ff0000004187c */
[C---:B------:R-:W-:Y:S08]  /*1c10*/  HMMA.16816.F32.BF16 R128, R76.reuse, R8, R128 ;  /* 0x000000084c80723c */ /* 0x040ff00000041880 */
[C---:B------:R-:W-:Y:S08]  /*1c20*/  HMMA.16816.F32.BF16 R132, R76.reuse, R12, R132 ;  /* 0x0000000c4c84723c */ /* 0x040ff00000041884 */
[----:B------:R-:W-:Y:S01]  /*1c30*/  HMMA.16816.F32.BF16 R136, R76, R16, R136 ;  /* 0x000000104c88723c */ /* 0x000fe20000041888 */
[----:B------:R-:W3:Y:S07]  /*1c40*/  LDSM.16.M88.4 R76, [R220] ;  /* 0x00000000dc4c783b */ /* 0x000eee0000000200 */
[C---:B------:R-:W-:Y:S07]  /*1c50*/  HMMA.16816.F32.BF16 R156, R184.reuse, R4, R156 ;  /* 0x00000004b89c723c */ /* 0x040fee000004189c */
[----:B------:R-:W-:Y:S01]  /*1c60*/  SHF.R.S32.HI R5, RZ, 0x1f, R202 ;  /* 0x0000001fff057819 */ /* 0x000fe200000114ca */
[----:B------:R-:W-:Y:S03]  /*1c70*/  HMMA.16816.F32.BF16 R160, R184, R8, R160 ;  /* 0x00000008b8a0723c */ /* 0x000fe600000418a0 */
[----:B------:R-:W-:-:S04]  /*1c80*/  LEA.HI R5, R5, R202, RZ, 0x6 ;  /* 0x000000ca05057211 */ /* 0x000fc800078f30ff */
[----:B------:R-:W-:Y:S01]  /*1c90*/  SHF.R.S32.HI R4, RZ, 0x6, R5 ;  /* 0x00000006ff047819 */ /* 0x000fe20000011405 */
[----:B------:R-:W-:Y:S01]  /*1ca0*/  HMMA.16816.F32.BF16 R48, R176, R6, R48 ;  /* 0x00000006b030723c */ /* 0x000fe20000041830 */
[----:B------:R-:W-:Y:S02]  /*1cb0*/  LOP3.LUT R5, R5, 0xffffffc0, RZ, 0xc0, !PT ;  /* 0xffffffc005057812 */ /* 0x000fe400078ec0ff */
[----:B------:R-:W-:-:S03]  /*1cc0*/  LEA.HI R8, R4, R4, RZ, 0x6 ;  /* 0x0000000404087211 */ /* 0x000fc600078f30ff */
[----:B------:R-:W-:Y:S01]  /*1cd0*/  IMAD.IADD R5, R202, 0x1, -R5 ;  /* 0x00000001ca057824 */ /* 0x000fe200078e0a05 */
[----:B------:R-:W-:Y:S01]  /*1ce0*/  LOP3.LUT R9, R8, 0x1ffc0, RZ, 0xc0, !PT ;  /* 0x0001ffc008097812 */ /* 0x000fe200078ec0ff */
[----:B--2---:R-:W-:Y:S01]  /*1cf0*/  HMMA.16816.F32.BF16 R92, R172, R6, R92 ;  /* 0x00000006ac5c723c */ /* 0x004fe2000004185c */
[----:B------:R-:W-:Y:S01]  /*1d00*/  SHF.R.S32.HI R8, RZ, 0x1f, R205 ;  /* 0x0000001fff087819 */ /* 0x000fe200000114cd */
[----:B------:R-:W-:Y:S01]  /*1d10*/  IMAD R5, R192, 0x40, R5 ;  /* 0x00000040c0057824 */ /* 0x000fe200078e0205 */
[----:B------:R-:W-:-:S05]  /*1d20*/  IADD3 R202, R202, 0x20, RZ ;  /* 0x00000020caca7810 */ /* 0x000fca0007ffe0ff */
[-C--:B-1----:R-:W-:Y:S08]  /*1d30*/  HMMA.16816.F32.BF16 R124, R80, R6.reuse, R124 ;  /* 0x00000006507c723c */ /* 0x082ff0000004187c */
[----:B---3--:R-:W-:Y:S07]  /*1d40*/  HMMA.16816.F32.BF16 R156, R76, R6, R156 ;  /* 0x000000064c9c723c */ /* 0x008fee000004189c */
[----:B------:R-:W-:Y:S01]  /*1d50*/  SHF.R.S32.HI R6, RZ, 0x1f, R203 ;  /* 0x0000001fff067819 */ /* 0x000fe200000114cb */
[----:B------:R-:W-:Y:S01]  /*1d60*/  HMMA.16816.F32.BF16 R164, R184, R12, R164 ;  /* 0x0000000cb8a4723c */ /* 0x000fe200000418a4 */
[----:B------:R-:W-:-:S02]  /*1d70*/  SHF.R.S32.HI R7, RZ, 0x1f, R204 ;  /* 0x0000001fff077819 */ /* 0x000fc400000114cc */
[----:B------:R-:W-:Y:S02]  /*1d80*/  LEA.HI R6, R6, R203, RZ, 0x6 ;  /* 0x000000cb06067211 */ /* 0x000fe400078f30ff */
[----:B------:R-:W-:Y:S02]  /*1d90*/  LEA.HI R7, R7, R204, RZ, 0x6 ;  /* 0x000000cc07077211 */ /* 0x000fe400078f30ff */
[----:B------:R-:W-:Y:S01]  /*1da0*/  IMAD.IADD R12, R4, 0x1, -R9 ;  /* 0x00000001040c7824 */ /* 0x000fe200078e0a09 */
[----:B------:R-:W-:Y:S01]  /*1db0*/  SHF.R.S32.HI R4, RZ, 0x6, R6 ;  /* 0x00000006ff047819 */ /* 0x000fe20000011406 */
[----:B------:R-:W-:Y:S01]  /*1dc0*/  HMMA.16816.F32.BF16 R52, R176, R10, R52 ;  /* 0x0000000ab034723c */ /* 0x000fe20000041834 */
[----:B------:R-:W-:Y:S01]  /*1dd0*/  LEA.HI R9, R8, R205, RZ, 0x6 ;  /* 0x000000cd08097211 */ /* 0x000fe200078f30ff */
[----:B------:R-:W-:Y:S01]  /*1de0*/  IMAD R12, R12, 0x8000, R5 ;  /* 0x000080000c0c7824 */ /* 0x000fe200078e0205 */
[----:B------:R-:W-:Y:S02]  /*1df0*/  SHF.R.S32.HI R8, RZ, 0x6, R7 ;  /* 0x00000006ff087819 */ /* 0x000fe40000011407 */
[----:B------:R-:W-:-:S02]  /*1e00*/  LOP3.LUT R6, R6, 0xffffffc0, RZ, 0xc0, !PT ;  /* 0xffffffc006067812 */ /* 0x000fc400078ec0ff */
[----:B------:R-:W-:Y:S01]  /*1e10*/  LEA.HI R13, R8, R8, RZ, 0x6 ;  /* 0x00000008080d7211 */ /* 0x000fe200078f30ff */
[-C--:B------:R-:W-:Y:S01]  /*1e20*/  HMMA.16816.F32.BF16 R96, R172, R10.reuse, R96 ;  /* 0x0000000aac60723c */ /* 0x080fe20000041860 */
[----:B------:R-:W-:Y:S01]  /*1e30*/  LOP3.LUT R7, R7, 0xffffffc0, RZ, 0xc0, !PT ;  /* 0xffffffc007077812 */ /* 0x000fe200078ec0ff */
[----:B------:R-:W-:Y:S01]  /*1e40*/  IMAD.IADD R6, R203, 0x1, -R6 ;  /* 0x00000001cb067824 */ /* 0x000fe200078e0a06 */
[----:B------:R-:W-:Y:S02]  /*1e50*/  LOP3.LUT R13, R13, 0x1ffc0, RZ, 0xc0, !PT ;  /* 0x0001ffc00d0d7812 */ /* 0x000fe400078ec0ff */
[----:B------:R-:W-:Y:S01]  /*1e60*/  IADD3 R203, R203, 0x20, RZ ;  /* 0x00000020cbcb7810 */ /* 0x000fe20007ffe0ff */
[C---:B------:R-:W-:Y:S01]  /*1e70*/  IMAD.IADD R7, R204.reuse, 0x1, -R7 ;  /* 0x00000001cc077824 */ /* 0x040fe200078e0a07 */
[----:B------:R-:W-:Y:S01]  /*1e80*/  IADD3 R204, R204, 0x20, RZ ;  /* 0x00000020cccc7810 */ /* 0x000fe20007ffe0ff */
[----:B------:R-:W-:Y:S01]  /*1e90*/  HMMA.16816.F32.BF16 R128, R80, R10, R128 ;  /* 0x0000000a5080723c */ /* 0x000fe20000041880 */
[----:B------:R-:W-:-:S02]  /*1ea0*/  IMAD.IADD R13, R8, 0x1, -R13 ;  /* 0x00000001080d7824 */ /* 0x000fc400078e0a0d */
[----:B------:R-:W-:Y:S02]  /*1eb0*/  IMAD R6, R191, 0x40, R6 ;  /* 0x00000040bf067824 */ /* 0x000fe400078e0206 */
[----:B------:R-:W-:-:S03]  /*1ec0*/  IMAD R8, R190, 0x40, R7 ;  /* 0x00000040be087824 */ /* 0x000fc600078e0207 */
[----:B------:R-:W-:Y:S01]  /*1ed0*/  HMMA.16816.F32.BF16 R160, R76, R10, R160 ;  /* 0x0000000a4ca0723c */ /* 0x000fe200000418a0 */
[----:B------:R-:W-:-:S06]  /*1ee0*/  IMAD R8, R13, 0x8000, R8 ;  /* 0x000080000d087824 */ /* 0x000fcc00078e0208 */
[----:B------:R-:W-:Y:S01]  /*1ef0*/  LEA.HI R11, R4, R4, RZ, 0x6 ;  /* 0x00000004040b7211 */ /* 0x000fe200078f30ff */
[----:B------:R-:W-:Y:S01]  /*1f00*/  HMMA.16816.F32.BF16 R168, R184, R16, R168 ;  /* 0x00000010b8a8723c */ /* 0x000fe200000418a8 */
[----:B------:R-:W-:Y:S02]  /*1f10*/  SHF.R.S32.HI R10, RZ, 0x6, R9 ;  /* 0x00000006ff0a7819 */ /* 0x000fe40000011409 */
[----:B------:R-:W-:-:S04]  /*1f20*/  LOP3.LUT R11, R11, 0x1ffc0, RZ, 0xc0, !PT ;  /* 0x0001ffc00b0b7812 */ /* 0x000fc800078ec0ff */
[----:B------:R-:W-:Y:S01]  /*1f30*/  LEA.HI R16, R10, R10, RZ, 0x6 ;  /* 0x0000000a0a107211 */ /* 0x000fe200078f30ff */
[----:B------:R-:W-:Y:S01]  /*1f40*/  IMAD.IADD R11, R4, 0x1, -R11 ;  /* 0x00000001040b7824 */ /* 0x000fe200078e0a0b */
[----:B------:R-:W-:Y:S01]  /*1f50*/  LOP3.LUT R4, R9, 0xffffffc0, RZ, 0xc0, !PT ;  /* 0xffffffc009047812 */ /* 0x000fe200078ec0ff */
[----:B------:R-:W-:Y:S01]  /*1f60*/  HMMA.16816.F32.BF16 R152, R184, R20, R152 ;  /* 0x00000014b898723c */ /* 0x000fe20000041898 */
[----:B------:R-:W-:Y:S01]  /*1f70*/  LOP3.LUT R17, R16, 0x1ffc0, RZ, 0xc0, !PT ;  /* 0x0001ffc010117812 */ /* 0x000fe200078ec0ff */
[----:B------:R-:W-:Y:S01]  /*1f80*/  IMAD R6, R11, 0x8000, R6 ;  /* 0x000080000b067824 */ /* 0x000fe200078e0206 */
[----:B------:R-:W-:Y:S01]  /*1f90*/  IADD3 R16, P3, R197, R182, RZ ;  /* 0x000000b6c5107210 */ /* 0x000fe20007f7e0ff */
[C---:B------:R-:W-:Y:S01]  /*1fa0*/  IMAD.IADD R4, R205.reuse, 0x1, -R4 ;  /* 0x00000001cd047824 */ /* 0x040fe200078e0a04 */
[----:B------:R-:W-:Y:S01]  /*1fb0*/  IADD3 R205, R205, 0x20, RZ ;  /* 0x00000020cdcd7810 */ /* 0x000fe20007ffe0ff */
[----:B------:R-:W-:Y:S02]  /*1fc0*/  IMAD.IADD R17, R10, 0x1, -R17 ;  /* 0x000000010a117824 */ /* 0x000fe400078e0a11 */
[----:B------:R-:W-:Y:S01]  /*1fd0*/  IMAD R4, R189, 0x40, R4 ;  /* 0x00000040bd047824 */ /* 0x000fe200078e0204 */
[----:B------:R-:W-:Y:S01]  /*1fe0*/  HMMA.16816.F32.BF16 R56, R176, R14, R56 ;  /* 0x0000000eb038723c */ /* 0x000fe20000041838 */
[----:B------:R-:W-:-:S02]  /*1ff0*/  IMAD R21, R201, 0x2000, R218 ;  /* 0x00002000c9157824 */ /* 0x000fc400078e02da */
[----:B------:R-:W-:Y:S02]  /*2000*/  IMAD R10, R17, 0x8000, R4 ;  /* 0x00008000110a7824 */ /* 0x000fe400078e0204 */
[-C--:B------:R-:W-:Y:S01]  /*2010*/  IMAD.WIDE R4, R12, R195.reuse, c[0x0][0x168] ;  /* 0x00005a000c047625 */ /* 0x080fe200078e02c3 */
[----:B------:R-:W-:Y:S01]  /*2020*/  BAR.SYNC.DEFER_BLOCKING 0x0 ;  /* 0x0000000000007b1d */ /* 0x000fe20000010000 */
[----:B------:R-:W-:Y:S01]  /*2030*/  IADD3 R12, P1, R197, R2, RZ ;  /* 0x00000002c50c7210 */ /* 0x000fe20007f3e0ff */
[----:B------:R-:W-:Y:S01]  /*2040*/  HMMA.16816.F32.BF16 R100, R172, R14, R100 ;  /* 0x0000000eac64723c */ /* 0x000fe20000041864 */
[----:B------:R-:W-:-:S04]  /*2050*/  IMAD.WIDE R6, R6, R195, c[0x0][0x168] ;  /* 0x00005a0006067625 */ /* 0x000fc800078e02c3 */
[----:B------:R-:W-:-:S03]  /*2060*/  IMAD.WIDE R8, R8, R195, c[0x0][0x168] ;  /* 0x00005a0008087625 */ /* 0x000fc600078e02c3 */
[----:B------:R-:W-:Y:S01]  /*2070*/  HMMA.16816.F32.BF16 R132, R80, R14, R132 ;  /* 0x0000000e5084723c */ /* 0x000fe20000041884 */
[----:B------:R-:W-:Y:S02]  /*2080*/  IMAD.X R13, R196, 0x1, R0, P1 ;  /* 0x00000001c40d7824 */ /* 0x000fe400008e0600 */
[----:B------:R-:W-:-:S04]  /*2090*/  IMAD.WIDE R10, R10, R195, c[0x0][0x168] ;  /* 0x00005a000a0a7625 */ /* 0x000fc800078e02c3 */
[C---:B------:R-:W-:Y:S01]  /*20a0*/  IMAD.X R17, R196.reuse, 0x1, R181, P3 ;  /* 0x00000001c4117824 */ /* 0x040fe200018e06b5 */
[----:B------:R-:W-:Y:S01]  /*20b0*/  HMMA.16816.F32.BF16 R164, R76, R14, R164 ;  /* 0x0000000e4ca4723c */ /* 0x000fe200000418a4 */
[----:B------:R-:W-:Y:S01]  /*20c0*/  @!PT LDS RZ, [RZ] ;  /* 0x00000000fffff984 */ /* 0x000fe20000000800 */
[----:B------:R-:W-:Y:S01]  /*20d0*/  @!PT LDS RZ, [RZ] ;  /* 0x00000000fffff984 */ /* 0x000fe20000000800 */
[----:B------:R-:W-:Y:S01]  /*20e0*/  @!PT LDS RZ, [RZ] ;  /* 0x00000000fffff984 */ /* 0x000fe20000000800 */
[----:B------:R1:W-:Y:S06]  /*20f0*/  LDGSTS.E.BYPASS.128 [R21], [R4.64], !P0 ;  /* 0x0000000004157fae */ /* 0x0003ec000c101c46 */
[C---:B------:R-:W-:Y:S01]  /*2100*/  IADD3 R14, P2, R197.reuse, R180, RZ ;  /* 0x000000b4c50e7210 */ /* 0x040fe20007f5e0ff */
[-C--:B------:R-:W-:Y:S01]  /*2110*/  HMMA.16816.F32.BF16 R60, R176, R18.reuse, R60 ;  /* 0x00000012b03c723c */ /* 0x080fe2000004183c */
[----:B------:R1:W-:Y:S03]  /*2120*/  LDGSTS.E.BYPASS.128 [R21+0x800], [R6.64], !P0 ;  /* 0x0080000006157fae */ /* 0x0003e6000c101c46 */
[C---:B------:R-:W-:Y:S01]  /*2130*/  IMAD.X R15, R196.reuse, 0x1, R3, P2 ;  /* 0x00000001c40f7824 */ /* 0x040fe200010e0603 */
[----:B------:R1:W-:Y:S03]  /*2140*/  LDGSTS.E.BYPASS.128 [R21+0x1000], [R8.64], !P0 ;  /* 0x0100000008157fae */ /* 0x0003e6000c101c46 */
[-C--:B------:R-:W-:Y:S01]  /*2150*/  HMMA.16816.F32.BF16 R104, R172, R18.reuse, R104 ;  /* 0x00000012ac68723c */ /* 0x080fe20000041868 */
[----:B------:R1:W-:Y:S04]  /*2160*/  LDGSTS.E.BYPASS.128 [R21+0x1800], [R10.64], !P0 ;  /* 0x018000000a157fae */ /* 0x0003e8000c101c46 */
[----:B------:R-:W0:Y:S03]  /*2170*/  LDGDEPBAR ;  /* 0x00000000000079af */ /* 0x000e260000000000 */
[-C--:B------:R-:W-:Y:S01]  /*2180*/  HMMA.16816.F32.BF16 R136, R80, R18.reuse, R136 ;  /* 0x000000125088723c */ /* 0x080fe20000041888 */
[----:B------:R1:W-:Y:S04]  /*2190*/  LDGSTS.E.BYPASS.128 [R21+0x4000], [R12.64], !P0 ;  /* 0x040000000c157fae */ /* 0x0003e8000c101c46 */
[----:B------:R1:W-:Y:S03]  /*21a0*/  LDGSTS.E.BYPASS.128 [R21+0x4800], [R14.64], !P0 ;  /* 0x048000000e157fae */ /* 0x0003e6000c101c46 */
[----:B------:R-:W-:Y:S01]  /*21b0*/  HMMA.16816.F32.BF16 R168, R76, R18, R168 ;  /* 0x000000124ca8723c */ /* 0x000fe200000418a8 */
[----:B------:R1:W-:Y:S06]  /*21c0*/  LDGSTS.E.BYPASS.128 [R21+0x5000], [R16.64], !P0 ;  /* 0x0500000010157fae */ /* 0x0003ec000c101c46 */
[----:B------:R-:W-:Y:S01]  /*21d0*/  IADD3 R18, P1, R197, R188, RZ ;  /* 0x000000bcc5127210 */ /* 0x000fe20007f3e0ff */
[----:B------:R-:W-:Y:S04]  /*21e0*/  HMMA.16816.F32.BF16 R140, R184, R32, R140 ;  /* 0x00000020b88c723c */ /* 0x000fe8000004188c */
[----:B------:R-:W-:Y:S01]  /*21f0*/  IMAD.X R19, R196, 0x1, R183, P1 ;  /* 0x00000001c4137824 */ /* 0x000fe200008e06b7 */
[----:B------:R-:W-:-:S03]  /*2200*/  IADD3 R199, P1, R199, 0x1, RZ ;  /* 0x00000001c7c77810 */ /* 0x000fc60007f3e0ff */
[C---:B------:R-:W-:Y:S01]  /*2210*/  HMMA.16816.F32.BF16 R144, R184.reuse, R28, R144 ;  /* 0x0000001cb890723c */ /* 0x040fe20000041890 */
[----:B------:R1:W-:Y:S01]  /*2220*/  LDGSTS.E.BYPASS.128 [R21+0x5800], [R18.64], !P0 ;  /* 0x0580000012157fae */ /* 0x0003e2000c101c46 */
[----:B------:R-:W-:Y:S01]  /*2230*/  IADD3 R197, P0, R197, 0x40, RZ ;  /* 0x00000040c5c57810 */ /* 0x000fe20007f1e0ff */
[----:B------:R-:W-:Y:S02]  /*2240*/  IMAD.X R198, RZ, RZ, R198, P1 ;  /* 0x000000ffffc67224 */ /* 0x000fe400008e06c6 */
[----:B------:R-:W0:Y:S02]  /*2250*/  LDGDEPBAR ;  /* 0x00000000000079af */ /* 0x000e240000000000 */
[----:B------:R-:W-:Y:S01]  /*2260*/  IMAD.X R196, RZ, RZ, R196, P0 ;  /* 0x000000ffffc47224 */ /* 0x000fe200000e06c4 */
[----:B------:R-:W-:Y:S01]  /*2270*/  HMMA.16816.F32.BF16 R148, R184, R24, R148 ;  /* 0x00000018b894723c */ /* 0x000fe20000041894 */
[----:B------:R-:W-:-:S04]  /*2280*/  ISETP.NE.U32.AND P0, PT, R197, 0x2000, PT ;  /* 0x00002000c500780c */ /* 0x000fc80003f05070 */
[----:B------:R-:W-:-:S03]  /*2290*/  ISETP.NE.AND.EX P0, PT, R196, RZ, PT, P0 ;  /* 0x000000ffc400720c */ /* 0x000fc60003f05300 */
[C---:B------:R-:W-:Y:S08]  /*22a0*/  HMMA.16816.F32.BF16 R84, R176.reuse, R34, R84 ;  /* 0x00000022b054723c */ /* 0x040ff00000041854 */
[C---:B------:R-:W-:Y:S08]  /*22b0*/  HMMA.16816.F32.BF16 R36, R176.reuse, R30, R36 ;  /* 0x0000001eb024723c */ /* 0x040ff00000041824 */
[C---:B------:R-:W-:Y:S08]  /*22c0*/  HMMA.16816.F32.BF16 R40, R176.reuse, R26, R40 ;  /* 0x0000001ab028723c */ /* 0x040ff00000041828 */
[----:B------:R-:W-:Y:S08]  /*22d0*/  HMMA.16816.F32.BF16 R44, R176, R22, R44 ;  /* 0x00000016b02c723c */ /* 0x000ff0000004182c */
        /* <DEDUP_REMOVED lines=11> */
[----:B------:R-:W-:Y:S01]  /*2390*/  HMMA.16816.F32.BF16 R152, R76, R22, R152 ;  /* 0x000000164c98723c */ /* 0x000fe20000041898 */
[----:B-1----:R-:W-:Y:S07]  /*23a0*/  @P0 BRA `(.L_x_0) ;  /* 0xfffff4c000000947 */ /* 0x002fee000383ffff */
[----:B------:R-:W-:Y:S01]  /*23b0*/  IMAD.SHL.U32 R0, R200, 0x20, RZ ;  /* 0x00000020c8007824 */ /* 0x000fe200078e00ff */
[----:B------:R-:W-:Y:S01]  /*23c0*/  SHF.R.U32.HI R3, RZ, 0x4, R200 ;  /* 0x00000004ff037819 */ /* 0x000fe200000116c8 */
[----:B------:R-:W-:-:S04]  /*23d0*/  DEPBAR.LE SB0, 0x0 ;  /* 0x000080000000791a */ /* 0x000fc80000000000 */
[----:B------:R-:W-:Y:S01]  /*23e0*/  IMAD.SHL.U32 R200, R200, 0x2, RZ ;  /* 0x00000002c8c87824 */ /* 0x000fe200078e00ff */
[----:B------:R-:W-:Y:S02]  /*23f0*/  LOP3.LUT R5, R0, 0xb80, RZ, 0xc0, !PT ;  /* 0x00000b8000057812 */ /* 0x000fe400078ec0ff */
[--C-:B------:R-:W-:Y:S02]  /*2400*/  LOP3.LUT R193, R193, 0x78, R217.reuse, 0xf8, !PT ;  /* 0x00000078c1c17812 */ /* 0x100fe400078ef8d9 */
[----:B------:R-:W-:Y:S02]  /*2410*/  SGXT.U32 R3, R3, 0x3 ;  /* 0x000000030303781a */ /* 0x000fe40000000000 */
[----:B------:R-:W-:Y:S02]  /*2420*/  LOP3.LUT R200, R5, 0x6, R200, 0xf8, !PT ;  /* 0x0000000605c87812 */ /* 0x000fe400078ef8c8 */
[----:B------:R-:W-:Y:S02]  /*2430*/  SHF.R.U32.HI R0, RZ, 0x3, R217 ;  /* 0x00000003ff007819 */ /* 0x000fe400000116d9 */
[----:B------:R-:W-:-:S02]  /*2440*/  LOP3.LUT R217, R217, 0x3f8, RZ, 0xc0, !PT ;  /* 0x000003f8d9d97812 */ /* 0x000fc400078ec0ff */
[----:B------:R-:W-:Y:S02]  /*2450*/  LOP3.LUT R194, R3, R194, RZ, 0xfc, !PT ;  /* 0x000000c203c27212 */ /* 0x000fe400078efcff */
[----:B------:R-:W-:Y:S02]  /*2460*/  LOP3.LUT R200, R200, 0x8, R219, 0xf8, !PT ;  /* 0x00000008c8c87812 */ /* 0x000fe400078ef8db */
[----:B------:R-:W-:Y:S02]  /*2470*/  LOP3.LUT R3, R217, 0x800, RZ, 0xfc, !PT ;  /* 0x00000800d9037812 */ /* 0x000fe400078efcff */
[----:B------:R-:W-:Y:S01]  /*2480*/  LOP3.LUT R0, R0, 0x70, RZ, 0xc0, !PT ;  /* 0x0000007000007812 */ /* 0x000fe200078ec0ff */
[----:B------:R-:W-:Y:S01]  /*2490*/  IMAD.SHL.U32 R200, R200, 0x2, RZ ;  /* 0x00000002c8c87824 */ /* 0x000fe200078e00ff */
[----:B------:R-:W-:Y:S02]  /*24a0*/  SHF.R.U32.HI R3, RZ, 0x3, R3 ;  /* 0x00000003ff037819 */ /* 0x000fe40000011603 */
[----:B------:R-:W-:Y:S01]  /*24b0*/  F2FP.BF16.PACK_AB R60, R61, R60 ;  /* 0x0000003c3d3c723e */ /* 0x000fe200000010ff */
[----:B------:R-:W-:Y:S01]  /*24c0*/  IMAD R61, R217, 0x2, R0 ;  /* 0x00000002d93d7824 */ /* 0x000fe200078e0200 */
[----:B------:R-:W-:Y:S01]  /*24d0*/  BAR.SYNC.DEFER_BLOCKING 0x0 ;  /* 0x0000000000007b1d */ /* 0x000fe20000010000 */
[----:B------:R-:W-:-:S02]  /*24e0*/  LOP3.LUT R7, R5, 0x400, RZ, 0xfc, !PT ;  /* 0x0000040005077812 */ /* 0x000fc400078efcff */
[----:B------:R-:W-:Y:S02]  /*24f0*/  LOP3.LUT R0, R3, 0x170, RZ, 0xc0, !PT ;  /* 0x0000017003007812 */ /* 0x000fe400078ec0ff */
[----:B------:R-:W-:Y:S02]  /*2500*/  F2FP.BF16.PACK_AB R84, R85, R84 ;  /* 0x000000545554723e */ /* 0x000fe400000010ff */
[----:B------:R-:W-:Y:S02]  /*2510*/  LEA.HI R3, R5, R200, RZ, 0x1d ;  /* 0x000000c805037211 */ /* 0x000fe400078fe8ff */
[----:B------:R-:W-:Y:S02]  /*2520*/  F2FP.BF16.PACK_AB R87, R87, R86 ;  /* 0x000000565757723e */ /* 0x000fe400000010ff */
[----:B------:R-:W-:Y:S02]  /*2530*/  LEA.HI R200, R7, R200, RZ, 0x1d ;  /* 0x000000c807c87211 */ /* 0x000fe400078fe8ff */
[----:B------:R-:W-:-:S02]  /*2540*/  F2FP.BF16.PACK_AB R36, R37, R36 ;  /* 0x000000242524723e */ /* 0x000fc400000010ff */
[----:B------:R-:W-:Y:S02]  /*2550*/  F2FP.BF16.PACK_AB R39, R39, R38 ;  /* 0x000000262727723e */ /* 0x000fe400000010ff */
[----:B------:R-:W-:Y:S02]  /*2560*/  F2FP.BF16.PACK_AB R40, R41, R40 ;  /* 0x000000282928723e */ /* 0x000fe400000010ff */
[----:B------:R-:W-:Y:S02]  /*2570*/  F2FP.BF16.PACK_AB R43, R43, R42 ;  /* 0x0000002a2b2b723e */ /* 0x000fe400000010ff */
[----:B------:R-:W-:Y:S02]  /*2580*/  F2FP.BF16.PACK_AB R44, R45, R44 ;  /* 0x0000002c2d2c723e */ /* 0x000fe400000010ff */
[----:B------:R-:W-:Y:S01]  /*2590*/  F2FP.BF16.PACK_AB R47, R47, R46 ;  /* 0x0000002e2f2f723e */ /* 0x000fe200000010ff */
[----:B------:R-:W-:Y:S01]  /*25a0*/  STS [R3], R84 ;  /* 0x0000005403007388 */ /* 0x000fe20000000800 */
[----:B------:R-:W-:-:S02]  /*25b0*/  F2FP.BF16.PACK_AB R48, R49, R48 ;  /* 0x000000303130723e */ /* 0x000fc400000010ff */
[----:B------:R-:W-:Y:S01]  /*25c0*/  F2FP.BF16.PACK_AB R51, R51, R50 ;  /* 0x000000323333723e */ /* 0x000fe200000010ff */
[----:B------:R-:W-:Y:S01]  /*25d0*/  STS [R200+0x800], R87 ;  /* 0x00080057c8007388 */ /* 0x000fe20000000800 */
[----:B------:R-:W-:Y:S02]  /*25e0*/  F2FP.BF16.PACK_AB R52, R53, R52 ;  /* 0x000000343534723e */ /* 0x000fe400000010ff */
[----:B------:R-:W-:Y:S01]  /*25f0*/  F2FP.BF16.PACK_AB R55, R55, R54 ;  /* 0x000000363737723e */ /* 0x000fe200000010ff */
[----:B------:R-:W-:Y:S01]  /*2600*/  STS [R3+0x20], R36 ;  /* 0x0000202403007388 */ /* 0x000fe20000000800 */
[----:B------:R-:W-:Y:S02]  /*2610*/  F2FP.BF16.PACK_AB R56, R57, R56 ;  /* 0x000000383938723e */ /* 0x000fe400000010ff */
[----:B------:R-:W-:Y:S01]  /*2620*/  F2FP.BF16.PACK_AB R59, R59, R58 ;  /* 0x0000003a3b3b723e */ /* 0x000fe200000010ff */
[----:B------:R-:W-:Y:S01]  /*2630*/  STS [R200+0x820], R39 ;  /* 0x00082027c8007388 */ /* 0x000fe20000000800 */
[----:B------:R-:W-:-:S02]  /*2640*/  F2FP.BF16.PACK_AB R9, R63, R62 ;  /* 0x0000003e3f09723e */ /* 0x000fc400000010ff */
[C---:B------:R-:W-:Y:S01]  /*2650*/  LOP3.LUT R2, R217.reuse, 0x400, RZ, 0xfc, !PT ;  /* 0x00000400d9027812 */ /* 0x040fe200078efcff */
[----:B------:R-:W-:Y:S01]  /*2660*/  STS [R3+0x40], R40 ;  /* 0x0000402803007388 */ /* 0x000fe20000000800 */
[----:B------:R-:W-:Y:S02]  /*2670*/  LOP3.LUT R4, R217, 0xc00, RZ, 0xfc, !PT ;  /* 0x00000c00d9047812 */ /* 0x000fe400078efcff */
[----:B------:R-:W-:Y:S01]  /*2680*/  SHF.R.U32.HI R2, RZ, 0x3, R2 ;  /* 0x00000003ff027819 */ /* 0x000fe20000011602 */
[----:B------:R-:W-:Y:S01]  /*2690*/  STS [R200+0x840], R43 ;  /* 0x0008402bc8007388 */ /* 0x000fe20000000800 */
[----:B------:R-:W-:Y:S02]  /*26a0*/  SHF.R.U32.HI R4, RZ, 0x3, R4 ;  /* 0x00000003ff047819 */ /* 0x000fe40000011604 */
[----:B------:R-:W-:Y:S01]  /*26b0*/  LOP3.LUT R2, R2, 0xf0, RZ, 0xc0, !PT ;  /* 0x000000f002027812 */ /* 0x000fe200078ec0ff */
[----:B------:R-:W-:Y:S01]  /*26c0*/  STS [R3+0x60], R44 ;  /* 0x0000602c03007388 */ /* 0x000fe20000000800 */
[----:B------:R-:W-:-:S02]  /*26d0*/  LOP3.LUT R4, R4, 0x1f0, RZ, 0xc0, !PT ;  /* 0x000001f004047812 */ /* 0x000fc400078ec0ff */
[----:B------:R-:W-:Y:S01]  /*26e0*/  F2FP.BF16.PACK_AB R64, R65, R64 ;  /* 0x000000404140723e */ /* 0x000fe200000010ff */
[----:B------:R-:W-:Y:S01]  /*26f0*/  STS [R200+0x860], R47 ;  /* 0x0008602fc8007388 */ /* 0x000fe20000000800 */
[----:B------:R-:W-:Y:S01]  /*2700*/  IMAD R63, R217, 0x2, R2 ;  /* 0x00000002d93f7824 */ /* 0x000fe200078e0202 */
[----:B------:R-:W-:Y:S01]  /*2710*/  F2FP.BF16.PACK_AB R67, R67, R66 ;  /* 0x000000424343723e */ /* 0x000fe200000010ff */
[C---:B------:R-:W-:Y:S01]  /*2720*/  IMAD R65, R217.reuse, 0x2, R0 ;  /* 0x00000002d9417824 */ /* 0x040fe200078e0200 */
[----:B------:R-:W-:Y:S01]  /*2730*/  STS [R3+0x80], R48 ;  /* 0x0000803003007388 */ /* 0x000fe20000000800 */
[----:B------:R-:W-:Y:S01]  /*2740*/  IMAD R217, R217, 0x2, R4 ;  /* 0x00000002d9d97824 */ /* 0x000fe200078e0204 */
[----:B------:R-:W-:Y:S02]  /*2750*/  F2FP.BF16.PACK_AB R68, R69, R68 ;  /* 0x000000444544723e */ /* 0x000fe400000010ff */
[----:B------:R-:W-:Y:S01]  /*2760*/  STS [R200+0x880], R51 ;  /* 0x00088033c8007388 */ /* 0x000fe20000000800 */
        /* <DEDUP_REMOVED lines=8> */
[----:B------:R1:W-:Y:S01]  /*27f0*/  STS [R3+0xc0], R56 ;  /* 0x0000c03803007388 */ /* 0x0003e20000000800 */
[----:B------:R-:W-:-:S02]  /*2800*/  F2FP.BF16.PACK_AB R95, R95, R94 ;  /* 0x0000005e5f5f723e */ /* 0x000fc400000010ff */
[----:B------:R-:W-:Y:S01]  /*2810*/  F2FP.BF16.PACK_AB R96, R97, R96 ;  /* 0x000000606160723e */ /* 0x000fe200000010ff */
[----:B------:R-:W-:Y:S01]  /*2820*/  STS [R200+0x8c0], R59 ;  /* 0x0008c03bc8007388 */ /* 0x000fe20000000800 */
[----:B------:R-:W-:Y:S02]  /*2830*/  F2FP.BF16.PACK_AB R99, R99, R98 ;  /* 0x000000626363723e */ /* 0x000fe400000010ff */
[----:B------:R-:W-:Y:S01]  /*2840*/  F2FP.BF16.PACK_AB R100, R101, R100 ;  /* 0x000000646564723e */ /* 0x000fe200000010ff */
[----:B------:R2:W-:Y:S01]  /*2850*/  STS [R3+0xe0], R60 ;  /* 0x0000e03c03007388 */ /* 0x0005e20000000800 */
[----:B------:R-:W-:Y:S01]  /*2860*/  F2FP.BF16.PACK_AB R103, R103, R102 ;  /* 0x000000666767723e */ /* 0x000fe200000010ff */
[----:B-1----:R-:W-:Y:S01]  /*2870*/  IMAD R56, R194, 0x1000, R193 ;  /* 0x00001000c2387824 */ /* 0x002fe200078e02c1 */
[----:B------:R-:W-:Y:S01]  /*2880*/  F2FP.BF16.PACK_AB R104, R105, R104 ;  /* 0x000000686968723e */ /* 0x000fe200000010ff */
[----:B------:R-:W-:Y:S01]  /*2890*/  STS [R200+0x8e0], R9 ;  /* 0x0008e009c8007388 */ /* 0x000fe20000000800 */
[----:B------:R-:W-:-:S02]  /*28a0*/  F2FP.BF16.PACK_AB R107, R107, R106 ;  /* 0x0000006a6b6b723e */ /* 0x000fc400000010ff */
[----:B------:R-:W-:Y:S01]  /*28b0*/  F2FP.BF16.PACK_AB R108, R109, R108 ;  /* 0x0000006c6d6c723e */ /* 0x000fe200000010ff */
[----:B------:R-:W-:Y:S01]  /*28c0*/  BAR.SYNC.DEFER_BLOCKING 0x0 ;  /* 0x0000000000007b1d */ /* 0x000fe20000010000 */
[----:B------:R-:W-:Y:S02]  /*28d0*/  F2FP.BF16.PACK_AB R111, R111, R110 ;  /* 0x0000006e6f6f723e */ /* 0x000fe400000010ff */
[----:B------:R-:W-:Y:S02]  /*28e0*/  F2FP.BF16.PACK_AB R112, R113, R112 ;  /* 0x000000707170723e */ /* 0x000fe400000010ff */
[----:B------:R-:W-:Y:S02]  /*28f0*/  F2FP.BF16.PACK_AB R115, R115, R114 ;  /* 0x000000727373723e */ /* 0x000fe400000010ff */
[----:B------:R-:W-:Y:S02]  /*2900*/  F2FP.BF16.PACK_AB R116, R117, R116 ;  /* 0x000000747574723e */ /* 0x000fe400000010ff */
[----:B------:R-:W-:-:S02]  /*2910*/  F2FP.BF16.PACK_AB R119, R119, R118 ;  /* 0x000000767777723e */ /* 0x000fc400000010ff */
[----:B------:R-:W-:Y:S02]  /*2920*/  F2FP.BF16.PACK_AB R120, R121, R120 ;  /* 0x000000787978723e */ /* 0x000fe400000010ff */
[----:B------:R-:W-:Y:S02]  /*2930*/  F2FP.BF16.PACK_AB R123, R123, R122 ;  /* 0x0000007a7b7b723e */ /* 0x000fe400000010ff */
[----:B------:R-:W-:Y:S02]  /*2940*/  F2FP.BF16.PACK_AB R124, R125, R124 ;  /* 0x0000007c7d7c723e */ /* 0x000fe400000010ff */
[----:B------:R-:W-:Y:S02]  /*2950*/  F2FP.BF16.PACK_AB R127, R127, R126 ;  /* 0x0000007e7f7f723e */ /* 0x000fe400000010ff */
[----:B------:R-:W-:Y:S02]  /*2960*/  F2FP.BF16.PACK_AB R128, R129, R128 ;  /* 0x000000808180723e */ /* 0x000fe400000010ff */
[----:B------:R-:W-:-:S02]  /*2970*/  F2FP.BF16.PACK_AB R131, R131, R130 ;  /* 0x000000828383723e */ /* 0x000fc400000010ff */
[----:B------:R-:W-:Y:S01]  /*2980*/  F2FP.BF16.PACK_AB R132, R133, R132 ;  /* 0x000000848584723e */ /* 0x000fe200000010ff */
[----:B------:R-:W1:Y:S01]  /*2990*/  LDS.128 R32, [R61] ;  /* 0x000000003d207984 */ /* 0x000e620000000c00 */
[----:B------:R-:W-:Y:S02]  /*29a0*/  F2FP.BF16.PACK_AB R135, R135, R134 ;  /* 0x000000868787723e */ /* 0x000fe400000010ff */
[----:B------:R-:W-:Y:S01]  /*29b0*/  F2FP.BF16.PACK_AB R136, R137, R136 ;  /* 0x000000888988723e */ /* 0x000fe200000010ff */
[----:B------:R-:W3:Y:S01]  /*29c0*/  LDS.128 R36, [R63+0x800] ;  /* 0x000800003f247984 */ /* 0x000ee20000000c00 */
[----:B------:R-:W-:Y:S02]  /*29d0*/  F2FP.BF16.PACK_AB R139, R139, R138 ;  /* 0x0000008a8b8b723e */ /* 0x000fe400000010ff */
[----:B------:R-:W-:Y:S01]  /*29e0*/  F2FP.BF16.PACK_AB R140, R141, R140 ;  /* 0x0000008c8d8c723e */ /* 0x000fe200000010ff */
[----:B------:R-:W4:Y:S01]  /*29f0*/  LDS.128 R24, [R65+0x1000] ;  /* 0x0010000041187984 */ /* 0x000f220000000c00 */
[----:B------:R-:W-:-:S02]  /*2a00*/  F2FP.BF16.PACK_AB R143, R143, R142 ;  /* 0x0000008e8f8f723e */ /* 0x000fc400000010ff */
[----:B------:R-:W-:Y:S01]  /*2a10*/  F2FP.BF16.PACK_AB R144, R145, R144 ;  /* 0x000000909190723e */ /* 0x000fe200000010ff */
[----:B------:R-:W1:Y:S01]  /*2a20*/  LDS.128 R28, [R217+0x1800] ;  /* 0x00180000d91c7984 */ /* 0x000e620000000c00 */
[----:B------:R-:W-:Y:S02]  /*2a30*/  F2FP.BF16.PACK_AB R147, R147, R146 ;  /* 0x000000929393723e */ /* 0x000fe400000010ff */
[----:B------:R-:W-:Y:S01]  /*2a40*/  F2FP.BF16.PACK_AB R148, R149, R148 ;  /* 0x000000949594723e */ /* 0x000fe200000010ff */
[----:B------:R-:W-:Y:S01]  /*2a50*/  BAR.SYNC.DEFER_BLOCKING 0x0 ;  /* 0x0000000000007b1d */ /* 0x000fe20000010000 */
        /* <DEDUP_REMOVED lines=9> */
[----:B------:R-:W-:Y:S02]  /*2af0*/  F2FP.BF16.PACK_AB R168, R169, R168 ;  /* 0x000000a8a9a8723e */ /* 0x000fe400000010ff */
[----:B------:R-:W-:Y:S02]  /*2b00*/  F2FP.BF16.PACK_AB R171, R171, R170 ;  /* 0x000000aaabab723e */ /* 0x000fe400000010ff */
[----:B------:R-:W-:Y:S01]  /*2b10*/  ISETP.GE.AND P0, PT, R193, 0x1000, PT ;  /* 0x00001000c100780c */ /* 0x000fe20003f06270 */
[----:B------:R1:W-:Y:S01]  /*2b20*/  STS [R3], R64 ;  /* 0x0000004003007388 */ /* 0x0003e20000000800 */
[C---:B------:R-:W-:Y:S02]  /*2b30*/  LOP3.LUT R54, R194.reuse, 0x8, RZ, 0xfc, !PT ;  /* 0x00000008c2367812 */ /* 0x040fe400078efcff */
[C---:B------:R-:W-:Y:S01]  /*2b40*/  LOP3.LUT R52, R194.reuse, 0x10, RZ, 0xfc, !PT ;  /* 0x00000010c2347812 */ /* 0x040fe200078efcff */
[----:B------:R-:W-:Y:S01]  /*2b50*/  STS [R200+0x800], R67 ;  /* 0x00080043c8007388 */ /* 0x000fe20000000800 */
[----:B------:R-:W-:-:S02]  /*2b60*/  LOP3.LUT R2, R194, 0x18, RZ, 0xfc, !PT ;  /* 0x00000018c2027812 */ /* 0x000fc400078efcff */
[C---:B------:R-:W-:Y:S01]  /*2b70*/  ISETP.LT.AND P1, PT, R194.reuse, 0x200, !P0 ;  /* 0x00000200c200780c */ /* 0x040fe20004721270 */
[----:B------:R-:W-:Y:S01]  /*2b80*/  STS [R3+0x20], R68 ;  /* 0x0000204403007388 */ /* 0x000fe20000000800 */
[----:B------:R-:W-:Y:S01]  /*2b90*/  LOP3.LUT R0, R194, 0x20, RZ, 0xfc, !PT ;  /* 0x00000020c2007812 */ /* 0x000fe200078efcff */
[--C-:B------:R-:W-:Y:S01]  /*2ba0*/  IMAD R58, R52, 0x1000, R193.reuse ;  /* 0x00001000343a7824 */ /* 0x100fe200078e02c1 */
[----:B------:R-:W-:Y:S01]  /*2bb0*/  ISETP.LT.AND P2, PT, R54, 0x200, !P0 ;  /* 0x000002003600780c */ /* 0x000fe20004741270 */
[----:B------:R-:W-:Y:S01]  /*2bc0*/  STS [R200+0x820], R71 ;  /* 0x00082047c8007388 */ /* 0x000fe20000000800 */
[----:B------:R-:W-:Y:S01]  /*2bd0*/  ISETP.LT.AND P3, PT, R52, 0x200, !P0 ;  /* 0x000002003400780c */ /* 0x000fe20004761270 */
[--C-:B------:R-:W-:Y:S01]  /*2be0*/  IMAD R54, R54, 0x1000, R193.reuse ;  /* 0x0000100036367824 */ /* 0x100fe200078e02c1 */
[----:B------:R-:W-:Y:S01]  /*2bf0*/  ISETP.LT.AND P4, PT, R2, 0x200, !P0 ;  /* 0x000002000200780c */ /* 0x000fe20004781270 */
[----:B------:R-:W-:Y:S01]  /*2c00*/  STS [R3+0x40], R72 ;  /* 0x0000404803007388 */ /* 0x000fe20000000800 */
[----:B------:R-:W-:Y:S01]  /*2c10*/  ISETP.LT.AND P5, PT, R0, 0x200, !P0 ;  /* 0x000002000000780c */ /* 0x000fe200047a1270 */
[--C-:B--2---:R-:W-:Y:S01]  /*2c20*/  IMAD R60, R2, 0x1000, R193.reuse ;  /* 0x00001000023c7824 */ /* 0x104fe200078e02c1 */
[----:B------:R-:W-:Y:S01]  /*2c30*/  LOP3.LUT R66, R194, 0x28, RZ, 0xfc, !PT ;  /* 0x00000028c2427812 */ /* 0x000fe200078efcff */
[----:B------:R-:W-:Y:S01]  /*2c40*/  STS [R200+0x840], R75 ;  /* 0x0008404bc8007388 */ /* 0x000fe20000000800 */
[----:B------:R-:W-:Y:S01]  /*2c50*/  IMAD R0, R0, 0x1000, R193 ;  /* 0x0000100000007824 */ /* 0x000fe200078e02c1 */
[----:B-1----:R-:W-:Y:S01]  /*2c60*/  LOP3.LUT R64, R194, 0x30, RZ, 0xfc, !PT ;  /* 0x00000030c2407812 */ /* 0x002fe200078efcff */
[----:B------:R-:W-:Y:S01]  /*2c70*/  IMAD.WIDE R52, R54, R195, c[0x0][0x170] ;  /* 0x00005c0036347625 */ /* 0x000fe200078e02c3 */
[----:B------:R-:W-:Y:S01]  /*2c80*/  STS [R3+0x60], R88 ;  /* 0x0000605803007388 */ /* 0x000fe20000000800 */
[----:B------:R-:W-:-:S02]  /*2c90*/  LOP3.LUT R62, R194, 0x38, RZ, 0xfc, !PT ;  /* 0x00000038c23e7812 */ /* 0x000fc400078efcff */
[-C--:B------:R-:W-:Y:S01]  /*2ca0*/  IMAD.WIDE R54, R58, R195.reuse, c[0x0][0x170] ;  /* 0x00005c003a367625 */ /* 0x080fe200078e02c3 */
[----:B------:R-:W-:Y:S03]  /*2cb0*/  STS [R200+0x860], R91 ;  /* 0x0008605bc8007388 */ /* 0x000fe60000000800 */
[----:B------:R-:W-:Y:S01]  /*2cc0*/  IMAD.WIDE R58, R0, R195, c[0x0][0x170] ;  /* 0x00005c00003a7625 */ /* 0x000fe200078e02c3 */
[----:B------:R-:W-:Y:S01]  /*2cd0*/  STS [R3+0x80], R92 ;  /* 0x0000805c03007388 */ /* 0x000fe20000000800 */
[----:B------:R-:W-:-:S03]  /*2ce0*/  LOP3.LUT R0, R194, 0x48, RZ, 0xfc, !PT ;  /* 0x00000048c2007812 */ /* 0x000fc600078efcff */
[----:B------:R-:W-:Y:S04]  /*2cf0*/  STS [R200+0x880], R95 ;  /* 0x0008805fc8007388 */ /* 0x000fe80000000800 */
[----:B------:R-:W-:Y:S04]  /*2d00*/  STS [R3+0xa0], R96 ;  /* 0x0000a06003007388 */ /* 0x000fe80000000800 */
[----:B------:R-:W-:Y:S04]  /*2d10*/  STS [R200+0x8a0], R99 ;  /* 0x0008a063c8007388 */ /* 0x000fe80000000800 */
[----:B------:R-:W-:Y:S04]  /*2d20*/  STS [R3+0xc0], R100 ;  /* 0x0000c06403007388 */ /* 0x000fe80000000800 */
[----:B------:R-:W-:Y:S04]  /*2d30*/  STS [R200+0x8c0], R103 ;  /* 0x0008c067c8007388 */ /* 0x000fe80000000800 */
[----:B------:R-:W-:Y:S04]  /*2d40*/  STS [R3+0xe0], R104 ;  /* 0x0000e06803007388 */ /* 0x000fe80000000800 */
[----:B------:R-:W-:Y:S04]  /*2d50*/  STS [R200+0x8e0], R107 ;  /* 0x0008e06bc8007388 */ /* 0x000fe80000000800 */
[----:B------:R-:W-:Y:S06]  /*2d60*/  BAR.SYNC.DEFER_BLOCKING 0x0 ;  /* 0x0000000000007b1d */ /* 0x000fec0000010000 */
[----:B------:R-:W1:Y:S04]  /*2d70*/  LDS.128 R40, [R61] ;  /* 0x000000003d287984 */ /* 0x000e680000000c00 */
[----:B------:R-:W2:Y:S04]  /*2d80*/  LDS.128 R12, [R63+0x800] ;  /* 0x000800003f0c7984 */ /* 0x000ea80000000c00 */
[----:B------:R-:W1:Y:S04]  /*2d90*/  LDS.128 R16, [R65+0x1000] ;  /* 0x0010000041107984 */ /* 0x000e680000000c00 */
[----:B------:R-:W1:Y:S04]  /*2da0*/  LDS.128 R20, [R217+0x1800] ;  /* 0x00180000d9147984 */ /* 0x000e680000000c00 */
[----:B------:R-:W-:Y:S06]  /*2db0*/  BAR.SYNC.DEFER_BLOCKING 0x0 ;  /* 0x0000000000007b1d */ /* 0x000fec0000010000 */
[----:B------:R-:W-:Y:S04]  /*2dc0*/  STS [R3], R108 ;  /* 0x0000006c03007388 */ /* 0x000fe80000000800 */
[----:B------:R-:W-:Y:S04]  /*2dd0*/  STS [R200+0x800], R111 ;  /* 0x0008006fc8007388 */ /* 0x000fe80000000800 */
        /* <DEDUP_REMOVED lines=16> */
[----:B------:R-:W1:Y:S04]  /*2ee0*/  LDS.128 R48, [R63+0x800] ;  /* 0x000800003f307984 */ /* 0x000e680000000c00 */
        /* <DEDUP_REMOVED lines=17> */
[----:B------:R1:W-:Y:S04]  /*3000*/  STS [R3+0xe0], R168 ;  /* 0x0000e0a803007388 */ /* 0x0003e80000000800 */
[----:B------:R-:W-:Y:S01]  /*3010*/  STS [R200+0x8e0], R171 ;  /* 0x0008e0abc8007388 */ /* 0x000fe20000000800 */
[----:B-1----:R-:W-:-:S03]  /*3020*/  IMAD.WIDE R2, R56, R195, c[0x0][0x170] ;  /* 0x00005c0038027625 */ /* 0x002fc600078e02c3 */
[----:B------:R-:W-:Y:S01]  /*3030*/  BAR.SYNC.DEFER_BLOCKING 0x0 ;  /* 0x0000000000007b1d */ /* 0x000fe20000010000 */
[----:B------:R-:W-:Y:S01]  /*3040*/  IMAD.WIDE R56, R60, R195, c[0x0][0x170] ;  /* 0x00005c003c387625 */ /* 0x000fe200078e02c3 */
[----:B------:R-:W-:-:S04]  /*3050*/  LOP3.LUT R60, R194, 0x40, RZ, 0xfc, !PT ;  /* 0x00000040c23c7812 */ /* 0x000fc800078efcff */
[----:B------:R1:W-:Y:S01]  /*3060*/  @P1 STG.E.128 [R2.64], R32 ;  /* 0x0000002002001986 */ /* 0x0003e2000c101d06 */
[----:B------:R-:W-:-:S03]  /*3070*/  ISETP.LT.AND P1, PT, R66, 0x200, !P0 ;  /* 0x000002004200780c */ /* 0x000fc60004721270 */
[----:B---3--:R3:W-:Y:S01]  /*3080*/  @P2 STG.E.128 [R52.64], R36 ;  /* 0x0000002434002986 */ /* 0x0087e2000c101d06 */
[----:B------:R-:W-:-:S03]  /*3090*/  ISETP.LT.AND P2, PT, R64, 0x200, !P0 ;  /* 0x000002004000780c */ /* 0x000fc60004741270 */
[----:B----4-:R4:W-:Y:S01]  /*30a0*/  @P3 STG.E.128 [R54.64], R24 ;  /* 0x0000001836003986 */ /* 0x0109e2000c101d06 */
[----:B------:R-:W-:-:S03]  /*30b0*/  ISETP.LT.AND P3, PT, R62, 0x200, !P0 ;  /* 0x000002003e00780c */ /* 0x000fc60004761270 */
[----:B------:R2:W-:Y:S01]  /*30c0*/  @P4 STG.E.128 [R56.64], R28 ;  /* 0x0000001c38004986 */ /* 0x0005e2000c101d06 */
[----:B------:R-:W-:-:S03]  /*30d0*/  ISETP.LT.AND P4, PT, R60, 0x200, !P0 ;  /* 0x000002003c00780c */ /* 0x000fc60004781270 */
[----:B------:R-:W-:Y:S01]  /*30e0*/  @P5 STG.E.128 [R58.64], R40 ;  /* 0x000000283a005986 */ /* 0x000fe2000c101d06 */
[----:B------:R-:W-:Y:S01]  /*30f0*/  ISETP.LT.AND P5, PT, R0, 0x200, !P0 ;  /* 0x000002000000780c */ /* 0x000fe200047a1270 */
[--C-:B-1----:R-:W-:Y:S01]  /*3100*/  IMAD R2, R66, 0x1000, R193.reuse ;  /* 0x0000100042027824 */ /* 0x102fe200078e02c1 */
[C---:B------:R-:W-:Y:S01]  /*3110*/  LOP3.LUT R34, R194.reuse, 0x60, RZ, 0xfc, !PT ;  /* 0x00000060c2227812 */ /* 0x040fe200078efcff */
[----:B------:R-:W1:Y:S01]  /*3120*/  LDS.128 R40, [R61] ;  /* 0x000000003d287984 */ /* 0x000e620000000c00 */
[----:B------:R-:W-:Y:S01]  /*3130*/  LOP3.LUT R32, R194, 0x68, RZ, 0xfc, !PT ;  /* 0x00000068c2207812 */ /* 0x000fe200078efcff */
[----:B------:R-:W-:Y:S01]  /*3140*/  IMAD.WIDE R2, R2, R195, c[0x0][0x170] ;  /* 0x00005c0002027625 */ /* 0x000fe200078e02c3 */
[C---:B---3--:R-:W-:Y:S01]  /*3150*/  LOP3.LUT R38, R194.reuse, 0x50, RZ, 0xfc, !PT ;  /* 0x00000050c2267812 */ /* 0x048fe200078efcff */
[----:B------:R-:W3:Y:S01]  /*3160*/  LDS.128 R52, [R63+0x800] ;  /* 0x000800003f347984 */ /* 0x000ee20000000c00 */
[----:B------:R-:W-:Y:S01]  /*3170*/  LOP3.LUT R36, R194, 0x58, RZ, 0xfc, !PT ;  /* 0x00000058c2247812 */ /* 0x000fe200078efcff */
[----:B----4-:R-:W-:-:S02]  /*3180*/  IMAD R24, R64, 0x1000, R193 ;  /* 0x0000100040187824 */ /* 0x010fc400078e02c1 */
[----:B------:R-:W4:Y:S01]  /*3190*/  LDS.128 R64, [R65+0x1000] ;  /* 0x0010000041407984 */ /* 0x000f220000000c00 */
[--C-:B------:R-:W-:Y:S02]  /*31a0*/  IMAD R26, R62, 0x1000, R193.reuse ;  /* 0x000010003e1a7824 */ /* 0x100fe400078e02c1 */
[--C-:B--2---:R-:W-:Y:S01]  /*31b0*/  IMAD R28, R60, 0x1000, R193.reuse ;  /* 0x000010003c1c7824 */ /* 0x104fe200078e02c1 */
[----:B------:R2:W-:Y:S01]  /*31c0*/  @P1 STG.E.128 [R2.64], R12 ;  /* 0x0000000c02001986 */ /* 0x0005e2000c101d06 */
[----:B------:R-:W-:Y:S01]  /*31d0*/  IMAD R30, R0, 0x1000, R193 ;  /* 0x00001000001e7824 */ /* 0x000fe200078e02c1 */
[----:B------:R-:W-:Y:S01]  /*31e0*/  LOP3.LUT R0, R194, 0x78, RZ, 0xfc, !PT ;  /* 0x00000078c2007812 */ /* 0x000fe200078efcff */
[----:B------:R-:W-:Y:S01]  /*31f0*/  IMAD.WIDE R24, R24, R195, c[0x0][0x170] ;  /* 0x00005c0018187625 */ /* 0x000fe200078e02c3 */
[----:B------:R-:W-:-:S03]  /*3200*/  LOP3.LUT R194, R194, 0x70, RZ, 0xfc, !PT ;  /* 0x00000070c2c27812 */ /* 0x000fc600078efcff */
[-C--:B------:R-:W-:Y:S01]  /*3210*/  IMAD.WIDE R26, R26, R195.reuse, c[0x0][0x170] ;  /* 0x00005c001a1a7625 */ /* 0x080fe200078e02c3 */
[----:B------:R1:W-:Y:S01]  /*3220*/  @P2 STG.E.128 [R24.64], R16 ;  /* 0x0000001018002986 */ /* 0x0003e2000c101d06 */
[----:B------:R-:W-:Y:S02]  /*3230*/  ISETP.LT.AND P2, PT, R32, 0x200, !P0 ;  /* 0x000002002000780c */ /* 0x000fe40004741270 */
[-C--:B------:R-:W-:Y:S01]  /*3240*/  IMAD.WIDE R28, R28, R195.reuse, c[0x0][0x170] ;  /* 0x00005c001c1c7625 */ /* 0x080fe200078e02c3 */
[----:B------:R3:W-:Y:S01]  /*3250*/  @P3 STG.E.128 [R26.64], R20 ;  /* 0x000000141a003986 */ /* 0x0007e2000c101d06 */
[----:B------:R-:W-:Y:S02]  /*3260*/  ISETP.LT.AND P3, PT, R34, 0x200, !P0 ;  /* 0x000002002200780c */ /* 0x000fe40004761270 */
[----:B------:R-:W-:Y:S01]  /*3270*/  IMAD.WIDE R30, R30, R195, c[0x0][0x170] ;  /* 0x00005c001e1e7625 */ /* 0x000fe200078e02c3 */
[----:B------:R3:W-:Y:S01]  /*3280*/  @P4 STG.E.128 [R28.64], R44 ;  /* 0x0000002c1c004986 */ /* 0x0007e2000c101d06 */
[----:B------:R-:W-:-:S02]  /*3290*/  ISETP.LT.AND P4, PT, R36, 0x200, !P0 ;  /* 0x000002002400780c */ /* 0x000fc40004781270 */
[C-C-:B--2---:R-:W-:Y:S01]  /*32a0*/  IMAD R2, R38.reuse, 0x1000, R193.reuse ;  /* 0x0000100026027824 */ /* 0x144fe200078e02c1 */
[----:B------:R2:W-:Y:S01]  /*32b0*/  @P5 STG.E.128 [R30.64], R48 ;  /* 0x000000301e005986 */ /* 0x0005e2000c101d06 */
[----:B------:R-:W-:Y:S01]  /*32c0*/  ISETP.LT.AND P5, PT, R38, 0x200, !P0 ;  /* 0x000002002600780c */ /* 0x000fe200047a1270 */
[--C-:B------:R-:W-:Y:S01]  /*32d0*/  IMAD R12, R36, 0x1000, R193.reuse ;  /* 0x00001000240c7824 */ /* 0x100fe200078e02c1 */
[----:B------:R-:W-:Y:S01]  /*32e0*/  ISETP.LT.AND P1, PT, R194, 0x200, !P0 ;  /* 0x00000200c200780c */ /* 0x000fe20004721270 */
[--C-:B------:R-:W-:Y:S01]  /*32f0*/  IMAD R14, R34, 0x1000, R193.reuse ;  /* 0x00001000220e7824 */ /* 0x100fe200078e02c1 */
[----:B------:R-:W-:Y:S01]  /*3300*/  ISETP.LT.AND P0, PT, R0, 0x200, !P0 ;  /* 0x000002000000780c */ /* 0x000fe20004701270 */
[--C-:B-1----:R-:W-:Y:S02]  /*3310*/  IMAD R16, R32, 0x1000, R193.reuse ;  /* 0x0000100020107824 */ /* 0x102fe400078e02c1 */
[----:B------:R-:W-:Y:S02]  /*3320*/  IMAD R18, R194, 0x1000, R193 ;  /* 0x00001000c2127824 */ /* 0x000fe400078e02c1 */
[----:B------:R-:W-:-:S04]  /*3330*/  IMAD.WIDE R2, R2, R195, c[0x0][0x170] ;  /* 0x00005c0002027625 */ /* 0x000fc800078e02c3 */
[-C--:B------:R-:W-:Y:S01]  /*3340*/  IMAD.WIDE R12, R12, R195.reuse, c[0x0][0x170] ;  /* 0x00005c000c0c7625 */ /* 0x080fe200078e02c3 */
[----:B------:R2:W-:Y:S03]  /*3350*/  @P5 STG.E.128 [R2.64], R4 ;  /* 0x0000000402005986 */ /* 0x0005e6000c101d06 */
[-C--:B------:R-:W-:Y:S01]  /*3360*/  IMAD.WIDE R14, R14, R195.reuse, c[0x0][0x170] ;  /* 0x00005c000e0e7625 */ /* 0x080fe200078e02c3 */
[----:B------:R2:W-:Y:S03]  /*3370*/  @P4 STG.E.128 [R12.64], R8 ;  /* 0x000000080c004986 */ /* 0x0005e6000c101d06 */
[-C--:B------:R-:W-:Y:S01]  /*3380*/  IMAD.WIDE R16, R16, R195.reuse, c[0x0][0x170] ;  /* 0x00005c0010107625 */ /* 0x080fe200078e02c3 */
[----:B------:R2:W-:Y:S03]  /*3390*/  @P3 STG.E.128 [R14.64], R40 ;  /* 0x000000280e003986 */ /* 0x0005e6000c101d06 */
[----:B------:R-:W-:Y:S01]  /*33a0*/  IMAD.WIDE R18, R18, R195, c[0x0][0x170] ;  /* 0x00005c0012127625 */ /* 0x000fe200078e02c3 */
[----:B---3--:R2:W-:Y:S04]  /*33b0*/  @P2 STG.E.128 [R16.64], R52 ;  /* 0x0000003410002986 */ /* 0x0085e8000c101d06 */
[----:B----4-:R2:W-:Y:S01]  /*33c0*/  @P1 STG.E.128 [R18.64], R64 ;  /* 0x0000004012001986 */ /* 0x0105e2000c101d06 */
[----:B------:R-:W-:Y:S05]  /*33d0*/  @!P0 EXIT ;  /* 0x000000000000894d */ /* 0x000fea0003800000 */
[----:B------:R-:W1:Y:S01]  /*33e0*/  LDS.128 R216, [R217+0x1800] ;  /* 0x00180000d9d87984 */ /* 0x000e620000000c00 */
[----:B--2---:R-:W-:-:S04]  /*33f0*/  IMAD R2, R0, 0x1000, R193 ;  /* 0x0000100000027824 */ /* 0x004fc800078e02c1 */
[----:B------:R-:W-:-:S05]  /*3400*/  IMAD.WIDE R2, R2, R195, c[0x0][0x170] ;  /* 0x00005c0002027625 */ /* 0x000fca00078e02c3 */
[----:B-1----:R-:W-:Y:S01]  /*3410*/  STG.E.128 [R2.64], R216 ;  /* 0x000000d802007986 */ /* 0x002fe2000c101d06 */
[----:B------:R-:W-:Y:S05]  /*3420*/  EXIT ;  /* 0x000000000000794d */ /* 0x000fea0003800000 */
.L_x_1:
[----:B------:R-:W-:-:S00]  /*3430*/  BRA `(.L_x_1) ;  /* 0xfffffff000007947 */ /* 0x000fc0000383ffff */
[----:B------:R-:W-:-:S00]  /*3440*/  NOP ;  /* 0x0000000000007918 */ /* 0x000fc00000000000 */
        /* <DEDUP_REMOVED lines=11> */
.L_x_2:


//--------------------- .nv.shared.triton_        --------------------------
	.section	.nv.shared.triton_,"aw",@nobits
	.sectionflags	@""
	.align	16
